def matmul_kernel(
    a_ptr,
    b_ptr,
    c_ptr,
    M,
    N,
    K,
    stride_am,
    stride_ak,
    stride_bk,
    stride_bn,
    stride_cm,
    stride_cn,
    BLOCK_M: tl.constexpr,
    BLOCK_N: tl.constexpr,
    BLOCK_K: tl.constexpr,
    GROUP_M: tl.constexpr,
):
    pid = tl.program_id(axis=0)
    num_pid_m = tl.cdiv(M, BLOCK_M)
    num_pid_n = tl.cdiv(N, BLOCK_N)
    num_pid_in_group = GROUP_M * num_pid_n
    group_id = pid // num_pid_in_group
    first_pid_m = group_id * GROUP_M
    group_size_m = min(num_pid_m - first_pid_m, GROUP_M)
    pid_m = first_pid_m + ((pid % num_pid_in_group) % group_size_m)
    pid_n = (pid % num_pid_in_group) // group_size_m

    offs_am = (pid_m * BLOCK_M + tl.arange(0, BLOCK_M)) % M
    offs_bn = (pid_n * BLOCK_N + tl.arange(0, BLOCK_N)) % N
    offs_k = tl.arange(0, BLOCK_K)
    a_ptrs = a_ptr + offs_am[:, None] * stride_am + offs_k[None, :] * stride_ak
    b_ptrs = b_ptr + offs_k[:, None] * stride_bk + offs_bn[None, :] * stride_bn

    acc = tl.zeros((BLOCK_M, BLOCK_N), dtype=tl.float32)
    for kk in range(0, tl.cdiv(K, BLOCK_K)):
        a = tl.load(a_ptrs, mask=offs_k[None, :] < K - kk * BLOCK_K, other=0.0)
        b = tl.load(b_ptrs, mask=offs_k[:, None] < K - kk * BLOCK_K, other=0.0)
        acc = tl.dot(a, b, acc)
        a_ptrs += BLOCK_K * stride_ak
        b_ptrs += BLOCK_K * stride_bk

    c = acc.to(c_ptr.dtype.element_ty)
    offs_cm = pid_m * BLOCK_M + tl.arange(0, BLOCK_M)
    offs_cn = pid_n * BLOCK_N + tl.arange(0, BLOCK_N)
    c_ptrs = c_ptr + offs_cm[:, None] * stride_cm + offs_cn[None, :] * stride_cn
    mask = (offs_cm[:, None] < M) & (offs_cn[None, :] < N)
    tl.store(c_ptrs, c, mask=mask)

# config = {"BLOCK_K": 64, "BLOCK_M": 128, "BLOCK_N": 64, "GROUP_M": 1, "arch": "sm_80", "dtype": "fp16", "num_ctas": 1, "num_stages": 3, "num_warps": 4}
# arch = sm_80


// ===== COMPILED SASS (sm_80) =====

	.target	sm_80

	.elftype	@"ET_EXEC"


//--------------------- .note.nv.tkinfo           --------------------------
	.section	.note.nv.tkinfo,"",@"SHT_NOTE"
	.sectionflags	@"SHF_NOTE_NV_TKINFO"
	.tkinfo
        /*0018*/ 	.word	0x00000002
        /*0030*/ 	.string	""
        /*0030*/ 	.string	"ptxas"
        /*0030*/ 	.string	"Cuda compilation tools, release 13.0, V13.0.88"
        /*0030*/ 	.string	"Build cuda_13.0.r13.0/compiler.36424714_0"
        /*0030*/ 	.string	"-v  -suppress-debug-info  -lineinfo  -arch sm_80 "



//--------------------- .note.nv.cuinfo           --------------------------
	.section	.note.nv.cuinfo,"",@"SHT_NOTE"
	.sectionflags	@"SHF_NOTE_NV_CUINFO"
        /*0018*/ 	.short	0x0002
        /*001a*/ 	.short	0x0050
        /*001c*/ 	.short	0x0082
	.zero		2


//--------------------- .nv.info                  --------------------------
	.section	.nv.info,"",@"SHT_CUDA_INFO"
	.align	4


	//----- nvinfo : EIATTR_REGCOUNT
	.align		4
        /*0000*/ 	.byte	0x04, 0x2f
        /*0002*/ 	.short	(.L_1 - .L_0)
	.align		4
.L_0:
        /*0004*/ 	.word	index@(matmul_kernel)
        /*0008*/ 	.word	0x000000ff


	//----- nvinfo : EIATTR_FRAME_SIZE
	.align		4
.L_1:
        /*000c*/ 	.byte	0x04, 0x11
        /*000e*/ 	.short	(.L_3 - .L_2)
	.align		4
.L_2:
        /*0010*/ 	.word	index@(matmul_kernel)
        /*0014*/ 	.word	0x00000000


	//----- nvinfo : EIATTR_MIN_STACK_SIZE
	.align		4
.L_3:
        /*0018*/ 	.byte	0x04, 0x12
        /*001a*/ 	.short	(.L_5 - .L_4)
	.align		4
.L_4:
        /*001c*/ 	.word	index@(matmul_kernel)
        /*0020*/ 	.word	0x00000000
.L_5:


//--------------------- .nv.info.matmul_kernel    --------------------------
	.section	.nv.info.matmul_kernel,"",@"SHT_CUDA_INFO"
	.sectionflags	@""
	.align	4


	//----- nvinfo : EIATTR_CUDA_API_VERSION
	.align		4
        /*0000*/ 	.byte	0x04, 0x37
        /*0002*/ 	.short	(.L_7 - .L_6)
.L_6:
        /*0004*/ 	.word	0x00000082


	//----- nvinfo : EIATTR_SW2861232_WAR
	.align		4
.L_7:
        /*0008*/ 	.byte	0x01, 0x35
	.zero		2


	//----- nvinfo : EIATTR_PARAM_CBANK
	.align		4
        /*000c*/ 	.byte	0x04, 0x0a
        /*000e*/ 	.short	(.L_9 - .L_8)
	.align		4
.L_8:
        /*0010*/ 	.word	index@(.nv.constant0.matmul_kernel)
        /*0014*/ 	.short	0x0160
        /*0016*/ 	.short	0x0050


	//----- nvinfo : EIATTR_CBANK_PARAM_SIZE
	.align		4
.L_9:
        /*0018*/ 	.byte	0x03, 0x19
        /*001a*/ 	.short	0x0050


	//----- nvinfo : EIATTR_KPARAM_INFO
	.align		4
        /*001c*/ 	.byte	0x04, 0x17
        /*001e*/ 	.short	(.L_11 - .L_10)
.L_10:
        /*0020*/ 	.word	0x00000000
        /*0024*/ 	.short	0x000d
        /*0026*/ 	.short	0x0048
        /*0028*/ 	.byte	0x00, 0xf4, 0x21, 0x00


	//----- nvinfo : EIATTR_KPARAM_INFO
	.align		4
.L_11:
        /*002c*/ 	.byte	0x04, 0x17
        /*002e*/ 	.short	(.L_13 - .L_12)
.L_12:
        /*0030*/ 	.word	0x00000000
        /*0034*/ 	.short	0x000c
        /*0036*/ 	.short	0x0040
        /*0038*/ 	.byte	0x00, 0xf4, 0x21, 0x00


	//----- nvinfo : EIATTR_KPARAM_INFO
	.align		4
.L_13:
        /*003c*/ 	.byte	0x04, 0x17
        /*003e*/ 	.short	(.L_15 - .L_14)
.L_14:
        /*0040*/ 	.word	0x00000000
        /*0044*/ 	.short	0x000b
        /*0046*/ 	.short	0x0038
        /*0048*/ 	.byte	0x00, 0xf0, 0x11, 0x00


	//----- nvinfo : EIATTR_KPARAM_INFO
	.align		4
.L_15:
        /*004c*/ 	.byte	0x04, 0x17
        /*004e*/ 	.short	(.L_17 - .L_16)
.L_16:
        /*0050*/ 	.word	0x00000000
        /*0054*/ 	.short	0x000a
        /*0056*/ 	.short	0x0034
        /*0058*/ 	.byte	0x00, 0xf0, 0x11, 0x00


	//----- nvinfo : EIATTR_KPARAM_INFO
	.align		4
.L_17:
        /*005c*/ 	.byte	0x04, 0x17
        /*005e*/ 	.short	(.L_19 - .L_18)
.L_18:
        /*0060*/ 	.word	0x00000000
        /*0064*/ 	.short	0x0009
        /*0066*/ 	.short	0x0030
        /*0068*/ 	.byte	0x00, 0xf0, 0x11, 0x00


	//----- nvinfo : EIATTR_KPARAM_INFO
	.align		4
.L_19:
        /*006c*/ 	.byte	0x04, 0x17
        /*006e*/ 	.short	(.L_21 - .L_20)
.L_20:
        /*0070*/ 	.word	0x00000000
        /*0074*/ 	.short	0x0008
        /*0076*/ 	.short	0x002c
        /*0078*/ 	.byte	0x00, 0xf0, 0x11, 0x00


	//----- nvinfo : EIATTR_KPARAM_INFO
	.align		4
.L_21:
        /*007c*/ 	.byte	0x04, 0x17
        /*007e*/ 	.short	(.L_23 - .L_22)
.L_22:
        /*0080*/ 	.word	0x00000000
        /*0084*/ 	.short	0x0007
        /*0086*/ 	.short	0x0028
        /*0088*/ 	.byte	0x00, 0xf0, 0x11, 0x00


	//----- nvinfo : EIATTR_KPARAM_INFO
	.align		4
.L_23:
        /*008c*/ 	.byte	0x04, 0x17
        /*008e*/ 	.short	(.L_25 - .L_24)
.L_24:
        /*0090*/ 	.word	0x00000000
        /*0094*/ 	.short	0x0006
        /*0096*/ 	.short	0x0024
        /*0098*/ 	.byte	0x00, 0xf0, 0x11, 0x00


	//----- nvinfo : EIATTR_KPARAM_INFO
	.align		4
.L_25:
        /*009c*/ 	.byte	0x04, 0x17
        /*009e*/ 	.short	(.L_27 - .L_26)
.L_26:
        /*00a0*/ 	.word	0x00000000
        /*00a4*/ 	.short	0x0005
        /*00a6*/ 	.short	0x0020
        /*00a8*/ 	.byte	0x00, 0xf0, 0x11, 0x00


	//----- nvinfo : EIATTR_KPARAM_INFO
	.align		4
.L_27:
        /*00ac*/ 	.byte	0x04, 0x17
        /*00ae*/ 	.short	(.L_29 - .L_28)
.L_28:
        /*00b0*/ 	.word	0x00000000
        /*00b4*/ 	.short	0x0004
        /*00b6*/ 	.short	0x001c
        /*00b8*/ 	.byte	0x00, 0xf0, 0x11, 0x00


	//----- nvinfo : EIATTR_KPARAM_INFO
	.align		4
.L_29:
        /*00bc*/ 	.byte	0x04, 0x17
        /*00be*/ 	.short	(.L_31 - .L_30)
.L_30:
        /*00c0*/ 	.word	0x00000000
        /*00c4*/ 	.short	0x0003
        /*00c6*/ 	.short	0x0018
        /*00c8*/ 	.byte	0x00, 0xf0, 0x11, 0x00


	//----- nvinfo : EIATTR_KPARAM_INFO
	.align		4
.L_31:
        /*00cc*/ 	.byte	0x04, 0x17
        /*00ce*/ 	.short	(.L_33 - .L_32)
.L_32:
        /*00d0*/ 	.word	0x00000000
        /*00d4*/ 	.short	0x0002
        /*00d6*/ 	.short	0x0010
        /*00d8*/ 	.byte	0x00, 0xf4, 0x21, 0x00


	//----- nvinfo : EIATTR_KPARAM_INFO
	.align		4
.L_33:
        /*00dc*/ 	.byte	0x04, 0x17
        /*00de*/ 	.short	(.L_35 - .L_34)
.L_34:
        /*00e0*/ 	.word	0x00000000
        /*00e4*/ 	.short	0x0001
        /*00e6*/ 	.short	0x0008
        /*00e8*/ 	.byte	0x00, 0xf4, 0x21, 0x00


	//----- nvinfo : EIATTR_KPARAM_INFO
	.align		4
.L_35:
        /*00ec*/ 	.byte	0x04, 0x17
        /*00ee*/ 	.short	(.L_37 - .L_36)
.L_36:
        /*00f0*/ 	.word	0x00000000
        /*00f4*/ 	.short	0x0000
        /*00f6*/ 	.short	0x0000
        /*00f8*/ 	.byte	0x00, 0xf4, 0x21, 0x00


	//----- nvinfo : EIATTR_MAXREG_COUNT
	.align		4
.L_37:
        /*00fc*/ 	.byte	0x03, 0x1b
        /*00fe*/ 	.short	0x00ff


	//----- nvinfo : EIATTR_NUM_BARRIERS
	.align		4
        /*0100*/ 	.byte	0x02, 0x4c
        /*0102*/ 	.byte	0x01
	.zero		1


	//----- nvinfo : EIATTR_MERCURY_ISA_VERSION
	.align		4
        /*0104*/ 	.byte	0x03, 0x5f
        /*0106*/ 	.short	0x0000


	//----- nvinfo : EIATTR_EXIT_INSTR_OFFSETS
	.align		4
        /*0108*/ 	.byte	0x04, 0x1c
        /*010a*/ 	.short	(.L_39 - .L_38)


	//   ....[0]....
.L_38:
        /*010c*/ 	.word	0x00007ae0


	//   ....[1]....
        /*0110*/ 	.word	0x00007b10


	//----- nvinfo : EIATTR_REQNTID
	.align		4
.L_39:
        /*0114*/ 	.byte	0x04, 0x10
        /*0116*/ 	.short	(.L_41 - .L_40)
.L_40:
        /*0118*/ 	.word	0x00000080
        /*011c*/ 	.word	0x00000001
        /*0120*/ 	.word	0x00000001
.L_41:


//--------------------- .nv.callgraph             --------------------------
	.section	.nv.callgraph,"",@"SHT_CUDA_CALLGRAPH"
	.align	4
	.sectionentsize	8
	.align		4
        /*0000*/ 	.word	0x00000000
	.align		4
        /*0004*/ 	.word	0xffffffff
	.align		4
        /*0008*/ 	.word	0x00000000
	.align		4
        /*000c*/ 	.word	0xfffffffe
	.align		4
        /*0010*/ 	.word	0x00000000
	.align		4
        /*0014*/ 	.word	0xfffffffd
	.align		4
        /*0018*/ 	.word	0x00000000
	.align		4
        /*001c*/ 	.word	0xfffffffc


//--------------------- .nv.rel.action            --------------------------
	.section	.nv.rel.action,"",@"SHT_CUDA_RELOCINFO"
	.align	8
	.sectionentsize	8
        /*0000*/ 	.byte	0x73, 0x00, 0x00, 0x00, 0x00, 0x00, 0x00, 0x00, 0x00, 0x00, 0x00, 0x11, 0x25, 0x00, 0x05, 0x36


//--------------------- .nv.constant0.matmul_kernel --------------------------
	.section	.nv.constant0.matmul_kernel,"a",@progbits
	.sectionflags	@""
	.align	4
.nv.constant0.matmul_kernel:
	.zero		432


//--------------------- .text.matmul_kernel       --------------------------
	.section	.text.matmul_kernel,"ax",@progbits
	.sectioninfo	@"SHI_REGISTERS=255"
	.align	128
        .global         matmul_kernel
        .type           matmul_kernel,@function
        .size           matmul_kernel,(.L_x_5 - matmul_kernel)
        .other          matmul_kernel,@"STO_CUDA_ENTRY STV_DEFAULT"
matmul_kernel:
.text.matmul_kernel:
[----:B------:R-:W-:Y:S02]  /*0000*/  IMAD.MOV.U32 R1, RZ, RZ, c[0x0][0x28] ;  /* 0x00000a00ff017624 */ /* 0x000fe400078e00ff */
[----:B------:R-:W-:Y:S01]  /*0010*/  IMAD.MOV.U32 R0, RZ, RZ, c[0x0][0x17c] ;  /* 0x00005f00ff007624 */ /* 0x000fe200078e00ff */
[----:B------:R-:W0:Y:S01]  /*0020*/  S2R R5, SR_CTAID.X ;  /* 0x0000000000057919 */ /* 0x000e220000002500 */
[----:B------:R-:W-:Y:S01]  /*0030*/  IMAD.MOV.U32 R210, RZ, RZ, c[0x0][0x180] ;  /* 0x00006000ffd27624 */ /* 0x000fe200078e00ff */
[----:B------:R-:W-:Y:S02]  /*0040*/  ULDC.64 UR4, c[0x0][0x118] ;  /* 0x0000460000047ab9 */ /* 0x000fe40000000a00 */
[----:B------:R-:W-:Y:S01]  /*0050*/  IADD3 R0, R0, 0x3f, RZ ;  /* 0x0000003f00007810 */ /* 0x000fe20007ffe0ff */
[----:B------:R-:W1:Y:S01]  /*0060*/  S2R R55, SR_TID.X ;  /* 0x0000000000377919 */ /* 0x000e620000002100 */
[----:B------:R-:W-:Y:S02]  /*0070*/  IADD3 R210, R210, 0x3f, RZ ;  /* 0x0000003fd2d27810 */ /* 0x000fe40007ffe0ff */
[----:B------:R-:W-:-:S04]  /*0080*/  SHF.R.S32.HI R3, RZ, 0x1f, R0 ;  /* 0x0000001fff037819 */ /* 0x000fc80000011400 */
[----:B------:R-:W-:-:S04]  /*0090*/  LEA.HI R3, R3, R0, RZ, 0x6 ;  /* 0x0000000003037211 */ /* 0x000fc800078f30ff */
[----:B------:R-:W-:-:S04]  /*00a0*/  SHF.R.S32.HI R4, RZ, 0x6, R3 ;  /* 0x00000006ff047819 */ /* 0x000fc80000011403 */
[-C--:B------:R-:W-:Y:S02]  /*00b0*/  IABS R7, R4.reuse ;  /* 0x0000000400077213 */ /* 0x080fe40000000000 */
[----:B------:R-:W-:Y:S02]  /*00c0*/  IABS R10, R4 ;  /* 0x00000004000a7213 */ /* 0x000fe40000000000 */
[----:B------:R-:W2:Y:S01]  /*00d0*/  I2F.RP R0, R7 ;  /* 0x0000000700007306 */ /* 0x000ea20000209400 */
[----:B0-----:R-:W-:Y:S02]  /*00e0*/  IABS R8, R5 ;  /* 0x0000000500087213 */ /* 0x001fe40000000000 */
[----:B-1----:R-:W-:-:S05]  /*00f0*/  LOP3.LUT R53, R55, 0x7f, RZ, 0xc0, !PT ;  /* 0x0000007f37357812 */ /* 0x002fca00078ec0ff */
[----:B--2---:R-:W0:Y:S02]  /*0100*/  MUFU.RCP R0, R0 ;  /* 0x0000000000007308 */ /* 0x004e240000001000 */
[----:B0-----:R-:W-:Y:S01]  /*0110*/  IADD3 R2, R0, 0xffffffe, RZ ;  /* 0x0ffffffe00027810 */ /* 0x001fe20007ffe0ff */
[----:B------:R-:W-:-:S05]  /*0120*/  IMAD.MOV R0, RZ, RZ, -R10 ;  /* 0x000000ffff007224 */ /* 0x000fca00078e0a0a */
[----:B------:R0:W1:Y:S02]  /*0130*/  F2I.FTZ.U32.TRUNC.NTZ R3, R2 ;  /* 0x0000000200037305 */ /* 0x000064000021f000 */
[----:B0-----:R-:W-:Y:S02]  /*0140*/  IMAD.MOV.U32 R2, RZ, RZ, RZ ;  /* 0x000000ffff027224 */ /* 0x001fe400078e00ff */
[----:B-1----:R-:W-:-:S04]  /*0150*/  IMAD.MOV R6, RZ, RZ, -R3 ;  /* 0x000000ffff067224 */ /* 0x002fc800078e0a03 */
[----:B------:R-:W-:Y:S02]  /*0160*/  IMAD R9, R6, R7, RZ ;  /* 0x0000000706097224 */ /* 0x000fe400078e02ff */
[----:B------:R-:W-:Y:S02]  /*0170*/  IMAD.MOV.U32 R6, RZ, RZ, R8 ;  /* 0x000000ffff067224 */ /* 0x000fe400078e0008 */
[----:B------:R-:W-:-:S06]  /*0180*/  IMAD.HI.U32 R3, R3, R9, R2 ;  /* 0x0000000903037227 */ /* 0x000fcc00078e0002 */
[----:B------:R-:W-:-:S04]  /*0190*/  IMAD.HI.U32 R3, R3, R6, RZ ;  /* 0x0000000603037227 */ /* 0x000fc800078e00ff */
[----:B------:R-:W-:-:S05]  /*01a0*/  IMAD R0, R3, R0, R6 ;  /* 0x0000000003007224 */ /* 0x000fca00078e0206 */
[----:B------:R-:W-:-:S13]  /*01b0*/  ISETP.GT.U32.AND P1, PT, R7, R0, PT ;  /* 0x000000000700720c */ /* 0x000fda0003f24070 */
[----:B------:R-:W-:Y:S01]  /*01c0*/  @!P1 IMAD.IADD R0, R0, 0x1, -R7 ;  /* 0x0000000100009824 */ /* 0x000fe200078e0a07 */
[----:B------:R-:W-:Y:S02]  /*01d0*/  @!P1 IADD3 R3, R3, 0x1, RZ ;  /* 0x0000000103039810 */ /* 0x000fe40007ffe0ff */
[----:B------:R-:W-:Y:S02]  /*01e0*/  ISETP.NE.AND P1, PT, R4, RZ, PT ;  /* 0x000000ff0400720c */ /* 0x000fe40003f25270 */
[----:B------:R-:W-:Y:S02]  /*01f0*/  ISETP.GE.U32.AND P0, PT, R0, R7, PT ;  /* 0x000000070000720c */ /* 0x000fe40003f06070 */
[----:B------:R-:W-:-:S04]  /*0200*/  LOP3.LUT R0, R5, R4, RZ, 0x3c, !PT ;  /* 0x0000000405007212 */ /* 0x000fc800078e3cff */
[----:B------:R-:W-:Y:S01]  /*0210*/  ISETP.GE.AND P2, PT, R0, RZ, PT ;  /* 0x000000ff0000720c */ /* 0x000fe20003f46270 */
[----:B------:R-:W-:-:S05]  /*0220*/  IMAD.MOV.U32 R0, RZ, RZ, c[0x0][0x178] ;  /* 0x00005e00ff007624 */ /* 0x000fca00078e00ff */
[----:B------:R-:W-:Y:S02]  /*0230*/  IADD3 R0, R0, 0x7f, RZ ;  /* 0x0000007f00007810 */ /* 0x000fe40007ffe0ff */
[----:B------:R-:W-:-:S05]  /*0240*/  @P0 IADD3 R3, R3, 0x1, RZ ;  /* 0x0000000103030810 */ /* 0x000fca0007ffe0ff */
[----:B------:R-:W-:Y:S01]  /*0250*/  IMAD.MOV.U32 R220, RZ, RZ, R3 ;  /* 0x000000ffffdc7224 */ /* 0x000fe200078e0003 */
[----:B------:R-:W-:-:S03]  /*0260*/  SHF.R.S32.HI R3, RZ, 0x1f, R0 ;  /* 0x0000001fff037819 */ /* 0x000fc60000011400 */
[----:B------:R-:W-:Y:S01]  /*0270*/  @!P2 IMAD.MOV R220, RZ, RZ, -R220 ;  /* 0x000000ffffdca224 */ /* 0x000fe200078e0adc */
[----:B------:R-:W-:Y:S02]  /*0280*/  LEA.HI R3, R3, R0, RZ, 0x7 ;  /* 0x0000000003037211 */ /* 0x000fe400078f38ff */
[----:B------:R-:W-:-:S04]  /*0290*/  @!P1 LOP3.LUT R220, RZ, R4, RZ, 0x33, !PT ;  /* 0x00000004ffdc9212 */ /* 0x000fc800078e33ff */
[----:B------:R-:W-:Y:S01]  /*02a0*/  LEA.HI.SX32 R3, R3, -R220, 0x19 ;  /* 0x800000dc03037211 */ /* 0x000fe200078fcaff */
[----:B------:R-:W-:-:S03]  /*02b0*/  IMAD.MOV R6, RZ, RZ, -R220 ;  /* 0x000000ffff067224 */ /* 0x000fc600078e0adc */
[----:B------:R-:W-:Y:S01]  /*02c0*/  IMNMX R9, R3, 0x1, PT ;  /* 0x0000000103097817 */ /* 0x000fe20003800200 */
[----:B------:R-:W-:-:S03]  /*02d0*/  IMAD R6, R4, R6, R5 ;  /* 0x0000000604067224 */ /* 0x000fc600078e0205 */
[-C--:B------:R-:W-:Y:S02]  /*02e0*/  IABS R7, R9.reuse ;  /* 0x0000000900077213 */ /* 0x080fe40000000000 */
[----:B------:R-:W-:Y:S02]  /*02f0*/  IABS R10, R9 ;  /* 0x00000009000a7213 */ /* 0x000fe40000000000 */
[----:B------:R-:W0:Y:S08]  /*0300*/  I2F.RP R0, R7 ;  /* 0x0000000700007306 */ /* 0x000e300000209400 */
[----:B0-----:R-:W0:Y:S02]  /*0310*/  MUFU.RCP R0, R0 ;  /* 0x0000000000007308 */ /* 0x001e240000001000 */
[----:B0-----:R-:W-:Y:S01]  /*0320*/  IADD3 R2, R0, 0xffffffe, RZ ;  /* 0x0ffffffe00027810 */ /* 0x001fe20007ffe0ff */
[----:B------:R-:W-:-:S05]  /*0330*/  IMAD.MOV R0, RZ, RZ, -R10 ;  /* 0x000000ffff007224 */ /* 0x000fca00078e0a0a */
[----:B------:R0:W1:Y:S02]  /*0340*/  F2I.FTZ.U32.TRUNC.NTZ R3, R2 ;  /* 0x0000000200037305 */ /* 0x000064000021f000 */
[----:B0-----:R-:W-:Y:S02]  /*0350*/  IMAD.MOV.U32 R2, RZ, RZ, RZ ;  /* 0x000000ffff027224 */ /* 0x001fe400078e00ff */
[----:B-1----:R-:W-:-:S04]  /*0360*/  IMAD.MOV R8, RZ, RZ, -R3 ;  /* 0x000000ffff087224 */ /* 0x002fc800078e0a03 */
[----:B------:R-:W-:Y:S01]  /*0370*/  IMAD.MOV.U32 R4, RZ, RZ, R8 ;  /* 0x000000ffff047224 */ /* 0x000fe200078e0008 */
[----:B------:R-:W-:-:S03]  /*0380*/  IABS R8, R6 ;  /* 0x0000000600087213 */ /* 0x000fc60000000000 */
[----:B------:R-:W-:Y:S02]  /*0390*/  IMAD R5, R4, R7, RZ ;  /* 0x0000000704057224 */ /* 0x000fe400078e02ff */
[----:B------:R-:W-:Y:S02]  /*03a0*/  IMAD.MOV.U32 R4, RZ, RZ, R8 ;  /* 0x000000ffff047224 */ /* 0x000fe400078e0008 */
[----:B------:R-:W-:-:S04]  /*03b0*/  IMAD.HI.U32 R3, R3, R5, R2 ;  /* 0x0000000503037227 */ /* 0x000fc800078e0002 */
[----:B------:R-:W-:Y:S02]  /*03c0*/  IMAD.MOV.U32 R5, RZ, RZ, c[0x0][0x180] ;  /* 0x00006000ff057624 */ /* 0x000fe400078e00ff */
        /* <DEDUP_REMOVED lines=8> */
[----:B------:R-:W-:-:S07]  /*0450*/  ISETP.GE.AND P2, PT, R0, RZ, PT ;  /* 0x000000ff0000720c */ /* 0x000fce0003f46270 */
[----:B------:R-:W-:Y:S02]  /*0460*/  @P0 IADD3 R3, R3, 0x1, RZ ;  /* 0x0000000103030810 */ /* 0x000fe40007ffe0ff */
[----:B------:R-:W-:-:S04]  /*0470*/  ISETP.GT.AND P0, PT, R210, 0x3f, PT ;  /* 0x0000003fd200780c */ /* 0x000fc80003f04270 */
[----:B------:R-:W-:Y:S01]  /*0480*/  @!P2 IMAD.MOV R3, RZ, RZ, -R3 ;  /* 0x000000ffff03a224 */ /* 0x000fe200078e0a03 */
[----:B------:R-:W-:-:S05]  /*0490*/  @!P1 LOP3.LUT R3, RZ, R9, RZ, 0x33, !PT ;  /* 0x00000009ff039212 */ /* 0x000fca00078e33ff */
[----:B------:R-:W-:-:S04]  /*04a0*/  IMAD.MOV R0, RZ, RZ, -R3 ;  /* 0x000000ffff007224 */ /* 0x000fc800078e0a03 */
[----:B------:R-:W-:-:S04]  /*04b0*/  IMAD R0, R9, R0, R6 ;  /* 0x0000000009007224 */ /* 0x000fc800078e0206 */
[----:B------:R-:W-:Y:S02]  /*04c0*/  IMAD.IADD R220, R220, 0x1, R0 ;  /* 0x00000001dcdc7824 */ /* 0x000fe400078e0200 */
[----:B------:R-:W-:Y:S02]  /*04d0*/  IMAD.SHL.U32 R0, R3, 0x40, RZ ;  /* 0x0000004003007824 */ /* 0x000fe400078e00ff */
[----:B------:R-:W-:Y:S01]  /*04e0*/  IMAD R220, R220, 0x80, R53 ;  /* 0x00000080dcdc7824 */ /* 0x000fe200078e0235 */
[----:B------:R-:W-:Y:S05]  /*04f0*/  @P0 BRA `(.L_x_0) ;  /* 0x0000012000000947 */ /* 0x000fea0003800000 */
[----:B------:R-:W-:Y:S01]  /*0500*/  IMAD.SHL.U32 R221, R55, 0x20, RZ ;  /* 0x0000002037dd7824 */ /* 0x000fe200078e00ff */
[----:B------:R-:W-:Y:S01]  /*0510*/  CS2R R92, SRZ ;  /* 0x00000000005c7805 */ /* 0x000fe2000001ff00 */
        /* <DEDUP_REMOVED lines=15> */
[----:B------:R-:W-:Y:S05]  /*0610*/  BRA `(.L_x_1) ;  /* 0x0000589000007947 */ /* 0x000fea0003800000 */
.L_x_0:
[----:B------:R-:W-:Y:S01]  /*0620*/  IABS R3, c[0x0][0x17c] ;  /* 0x00005f0000037a13 */ /* 0x000fe20000000000 */
[C---:B------:R-:W-:Y:S01]  /*0630*/  IMAD.SHL.U32 R184, R55.reuse, 0x2, RZ ;  /* 0x0000000237b87824 */ /* 0x040fe200078e00ff */
[----:B------:R-:W-:Y:S01]  /*0640*/  SHF.R.S32.HI R7, RZ, 0x1f, R210 ;  /* 0x0000001fff077819 */ /* 0x000fe200000114d2 */
[C---:B------:R-:W-:Y:S01]  /*0650*/  IMAD.SHL.U32 R221, R55.reuse, 0x20, RZ ;  /* 0x0000002037dd7824 */ /* 0x040fe200078e00ff */
[----:B------:R-:W0:Y:S01]  /*0660*/  I2F.RP R2, R3 ;  /* 0x0000000300027306 */ /* 0x000e220000209400 */
[--C-:B------:R-:W-:Y:S01]  /*0670*/  SHF.R.U32.HI R6, RZ, 0x6, R55.reuse ;  /* 0x00000006ff067819 */ /* 0x100fe20000011637 */
[----:B------:R-:W-:Y:S01]  /*0680*/  IMAD.MOV.U32 R236, RZ, RZ, c[0x0][0x188] ;  /* 0x00006200ffec7624 */ /* 0x000fe200078e00ff */
[----:B------:R-:W-:Y:S01]  /*0690*/  LOP3.LUT R4, R55, 0x40, RZ, 0xc0, !PT ;  /* 0x0000004037047812 */ /* 0x000fe200078ec0ff */
[----:B------:R-:W-:Y:S01]  /*06a0*/  IMAD.MOV.U32 R218, RZ, RZ, c[0x0][0x18c] ;  /* 0x00006300ffda7624 */ /* 0x000fe200078e00ff */
[----:B------:R-:W-:Y:S01]  /*06b0*/  LOP3.LUT R11, R184, 0x10, RZ, 0xc0, !PT ;  /* 0x00000010b80b7812 */ /* 0x000fe200078ec0ff */
[C---:B------:R-:W-:Y:S01]  /*06c0*/  IMAD.SHL.U32 R235, R236.reuse, 0x40, RZ ;  /* 0x00000040eceb7824 */ /* 0x040fe200078e00ff */
[----:B------:R-:W-:Y:S01]  /*06d0*/  LEA.HI R210, R7, R210, RZ, 0x6 ;  /* 0x000000d207d27211 */ /* 0x000fe200078f30ff */
[----:B------:R-:W-:Y:S01]  /*06e0*/  IMAD R252, R236, 0x12, RZ ;  /* 0x00000012ecfc7824 */ /* 0x000fe200078e02ff */
[----:B------:R-:W-:Y:S01]  /*06f0*/  SGXT.U32 R7, R6, 0x1 ;  /* 0x000000010607781a */ /* 0x000fe20000000000 */
[----:B------:R-:W-:Y:S01]  /*0700*/  IMAD R251, R236, 0x11, RZ ;  /* 0x00000011ecfb7824 */ /* 0x000fe200078e02ff */
[----:B------:R-:W-:Y:S01]  /*0710*/  LEA.HI R4, R4, R11, RZ, 0x1f ;  /* 0x0000000b04047211 */ /* 0x000fe200078ff8ff */
[----:B------:R-:W-:Y:S01]  /*0720*/  IMAD.SHL.U32 R250, R236, 0x10, RZ ;  /* 0x00000010ecfa7824 */ /* 0x000fe200078e00ff */
[----:B------:R-:W-:Y:S01]  /*0730*/  LOP3.LUT R6, R0, R7, RZ, 0xfc, !PT ;  /* 0x0000000700067212 */ /* 0x000fe200078efcff */
[----:B------:R-:W-:Y:S01]  /*0740*/  IMAD R249, R236, 0xf, RZ ;  /* 0x0000000fecf97824 */ /* 0x000fe200078e02ff */
[C---:B------:R-:W-:Y:S01]  /*0750*/  LOP3.LUT R234, R55.reuse, 0x3f, RZ, 0xc0, !PT ;  /* 0x0000003f37ea7812 */ /* 0x040fe200078ec0ff */
[----:B0-----:R-:W0:Y:S01]  /*0760*/  MUFU.RCP R2, R2 ;  /* 0x0000000200027308 */ /* 0x001e220000001000 */
[----:B------:R-:W-:Y:S01]  /*0770*/  LOP3.LUT R13, R6, 0x3c, RZ, 0xfc, !PT ;  /* 0x0000003c060d7812 */ /* 0x000fe200078efcff */
[----:B------:R-:W-:Y:S01]  /*0780*/  IMAD R248, R236, 0xe, RZ ;  /* 0x0000000eecf87824 */ /* 0x000fe200078e02ff */
[----:B------:R-:W-:Y:S01]  /*0790*/  LOP3.LUT R31, R55, 0x7, RZ, 0xc0, !PT ;  /* 0x00000007371f7812 */ /* 0x000fe200078ec0ff */
[----:B------:R-:W-:Y:S01]  /*07a0*/  IMAD.SHL.U32 R7, R234, 0x2, RZ ;  /* 0x00000002ea077824 */ /* 0x000fe200078e00ff */
[----:B------:R-:W-:Y:S01]  /*07b0*/  IABS R12, R13 ;  /* 0x0000000d000c7213 */ /* 0x000fe20000000000 */
[----:B------:R-:W-:Y:S01]  /*07c0*/  IMAD R247, R236, 0xd, RZ ;  /* 0x0000000decf77824 */ /* 0x000fe200078e02ff */
[----:B------:R-:W-:Y:S01]  /*07d0*/  LOP3.LUT R15, R6, 0x3a, RZ, 0xfc, !PT ;  /* 0x0000003a060f7812 */ /* 0x000fe200078efcff */
[C---:B------:R-:W-:Y:S01]  /*07e0*/  IMAD R246, R236.reuse, 0xc, RZ ;  /* 0x0000000cecf67824 */ /* 0x040fe200078e02ff */
[----:B------:R-:W-:Y:S01]  /*07f0*/  ISETP.GE.AND P4, PT, R13, RZ, PT ;  /* 0x000000ff0d00720c */ /* 0x000fe20003f86270 */
[C---:B------:R-:W-:Y:S01]  /*0800*/  IMAD R245, R236.reuse, 0xb, RZ ;  /* 0x0000000becf57824 */ /* 0x040fe200078e02ff */
[----:B------:R-:W-:Y:S01]  /*0810*/  IABS R14, R15 ;  /* 0x0000000f000e7213 */ /* 0x000fe20000000000 */
[----:B------:R-:W-:Y:S01]  /*0820*/  IMAD R244, R236, 0xa, RZ ;  /* 0x0000000aecf47824 */ /* 0x000fe200078e02ff */
[----:B------:R-:W-:Y:S01]  /*0830*/  LOP3.LUT R13, R6, 0x38, RZ, 0xfc, !PT ;  /* 0x00000038060d7812 */ /* 0x000fe200078efcff */
[----:B------:R-:W-:Y:S01]  /*0840*/  IMAD R243, R236, 0x9, RZ ;  /* 0x00000009ecf37824 */ /* 0x000fe200078e02ff */
[----:B------:R-:W-:Y:S01]  /*0850*/  LOP3.LUT R19, R6, 0x34, RZ, 0xfc, !PT ;  /* 0x0000003406137812 */ /* 0x000fe200078efcff */
[----:B------:R-:W-:Y:S01]  /*0860*/  IMAD.SHL.U32 R242, R236, 0x8, RZ ;  /* 0x00000008ecf27824 */ /* 0x000fe200078e00ff */
[----:B0-----:R-:W-:Y:S01]  /*0870*/  IADD3 R8, R2, 0xffffffe, RZ ;  /* 0x0ffffffe02087810 */ /* 0x001fe20007ffe0ff */
[C---:B------:R-:W-:Y:S01]  /*0880*/  IMAD R241, R236.reuse, 0x7, RZ ;  /* 0x00000007ecf17824 */ /* 0x040fe200078e02ff */
[----:B------:R-:W-:Y:S01]  /*0890*/  SHF.R.S32.HI R2, RZ, 0x6, R55 ;  /* 0x00000006ff027819 */ /* 0x000fe20000011437 */
[C---:B------:R-:W-:Y:S01]  /*08a0*/  IMAD R240, R236.reuse, 0x6, RZ ;  /* 0x00000006ecf07824 */ /* 0x040fe200078e02ff */
[----:B------:R0:W1:Y:S01]  /*08b0*/  F2I.FTZ.U32.TRUNC.NTZ R9, R8 ;  /* 0x0000000800097305 */ /* 0x000062000021f000 */
[----:B------:R-:W-:Y:S01]  /*08c0*/  IABS R16, R13 ;  /* 0x0000000d00107213 */ /* 0x000fe20000000000 */
[----:B------:R-:W-:Y:S01]  /*08d0*/  IMAD R239, R236, 0x5, RZ ;  /* 0x00000005ecef7824 */ /* 0x000fe200078e02ff */
[----:B------:R-:W-:Y:S01]  /*08e0*/  SGXT R2, R2, 0x1 ;  /* 0x000000010202781a */ /* 0x000fe20000000200 */
[C---:B------:R-:W-:Y:S01]  /*08f0*/  IMAD.SHL.U32 R238, R236.reuse, 0x4, RZ ;  /* 0x00000004ecee7824 */ /* 0x040fe200078e00ff */
[----:B------:R-:W-:Y:S01]  /*0900*/  IABS R20, R19 ;  /* 0x0000001300147213 */ /* 0x000fe20000000000 */
[----:B------:R-:W-:Y:S01]  /*0910*/  IMAD R237, R236, 0x3, RZ ;  /* 0x00000003eced7824 */ /* 0x000fe200078e02ff */
[----:B------:R-:W-:Y:S01]  /*0920*/  LOP3.LUT R2, R7, 0x90, R2, 0x78, !PT ;  /* 0x0000009007027812 */ /* 0x000fe200078e7802 */
[----:B------:R-:W-:Y:S01]  /*0930*/  CS2R R96, SRZ ;  /* 0x0000000000607805 */ /* 0x000fe2000001ff00 */
[----:B0-----:R-:W-:Y:S01]  /*0940*/  IMAD.MOV.U32 R8, RZ, RZ, RZ ;  /* 0x000000ffff087224 */ /* 0x001fe200078e00ff */
[C---:B------:R-:W-:Y:S01]  /*0950*/  LOP3.LUT R17, R6.reuse, 0x36, RZ, 0xfc, !PT ;  /* 0x0000003606117812 */ /* 0x040fe200078efcff */
[----:B------:R-:W-:Y:S01]  /*0960*/  CS2R R98, SRZ ;  /* 0x0000000000627805 */ /* 0x000fe2000001ff00 */
[----:B------:R-:W-:Y:S01]  /*0970*/  LOP3.LUT R21, R6, 0x32, RZ, 0xfc, !PT ;  /* 0x0000003206157812 */ /* 0x000fe200078efcff */
[----:B------:R-:W-:Y:S01]  /*0980*/  CS2R R92, SRZ ;  /* 0x00000000005c7805 */ /* 0x000fe2000001ff00 */
[----:B------:R-:W-:Y:S01]  /*0990*/  IABS R18, R17 ;  /* 0x0000001100127213 */ /* 0x000fe20000000000 */
[----:B------:R-:W-:Y:S01]  /*09a0*/  CS2R R94, SRZ ;  /* 0x00000000005e7805 */ /* 0x000fe2000001ff00 */
[--C-:B-1----:R-:W-:Y:S01]  /*09b0*/  IMAD.MOV R10, RZ, RZ, -R9.reuse ;  /* 0x000000ffff0a7224 */ /* 0x102fe200078e0a09 */
[----:B------:R-:W-:Y:S01]  /*09c0*/  ISETP.GE.AND P3, PT, R15, RZ, PT ;  /* 0x000000ff0f00720c */ /* 0x000fe20003f66270 */
[----:B------:R-:W-:Y:S01]  /*09d0*/  CS2R R88, SRZ ;  /* 0x0000000000587805 */ /* 0x000fe2000001ff00 */
[----:B------:R-:W-:Y:S01]  /*09e0*/  IABS R15, R21 ;  /* 0x00000015000f7213 */ /* 0x000fe20000000000 */
[----:B------:R-:W-:Y:S01]  /*09f0*/  IMAD R11, R10, R3, RZ ;  /* 0x000000030a0b7224 */ /* 0x000fe200078e02ff */
[C---:B------:R-:W-:Y:S01]  /*0a00*/  LOP3.LUT R23, R6.reuse, 0x30, RZ, 0xfc, !PT ;  /* 0x0000003006177812 */ /* 0x040fe200078efcff */
[----:B------:R-:W-:Y:S01]  /*0a10*/  CS2R R90, SRZ ;  /* 0x00000000005a7805 */ /* 0x000fe2000001ff00 */
[----:B------:R-:W-:Y:S01]  /*0a20*/  ISETP.GE.AND P1, PT, R13, RZ, PT ;  /* 0x000000ff0d00720c */ /* 0x000fe20003f26270 */
[----:B------:R-:W-:Y:S01]  /*0a30*/  IMAD.HI.U32 R10, R9, R11, R8 ;  /* 0x0000000b090a7227 */ /* 0x000fe200078e0008 */
[----:B------:R-:W-:Y:S01]  /*0a40*/  LOP3.LUT R11, R6, 0x3e, RZ, 0xfc, !PT ;  /* 0x0000003e060b7812 */ /* 0x000fe200078efcff */
[----:B------:R-:W-:Y:S01]  /*0a50*/  CS2R R140, SRZ ;  /* 0x00000000008c7805 */ /* 0x000fe2000001ff00 */
[----:B------:R-:W-:Y:S01]  /*0a60*/  IABS R22, R23 ;  /* 0x0000001700167213 */ /* 0x000fe20000000000 */
[----:B------:R-:W-:Y:S01]  /*0a70*/  IMAD R9, R31, 0x90, RZ ;  /* 0x000000901f097824 */ /* 0x000fe200078e02ff */
[----:B------:R-:W-:Y:S01]  /*0a80*/  IABS R8, R11 ;  /* 0x0000000b00087213 */ /* 0x000fe20000000000 */
[C---:B------:R-:W-:Y:S01]  /*0a90*/  IMAD.HI.U32 R13, R10.reuse, R15, RZ ;  /* 0x0000000f0a0d7227 */ /* 0x040fe200078e00ff */
[----:B------:R-:W-:Y:S01]  /*0aa0*/  ISETP.GE.AND P2, PT, R11, RZ, PT ;  /* 0x000000ff0b00720c */ /* 0x000fe20003f46270 */
[----:B------:R-:W-:Y:S01]  /*0ab0*/  CS2R R142, SRZ ;  /* 0x00000000008e7805 */ /* 0x000fe2000001ff00 */
[----:B------:R-:W-:Y:S01]  /*0ac0*/  LOP3.LUT R184, R9, 0x30, R184, 0x78, !PT ;  /* 0x0000003009b87812 */ /* 0x000fe200078e78b8 */
[----:B------:R-:W-:Y:S01]  /*0ad0*/  IMAD.HI.U32 R7, R10, R8, RZ ;  /* 0x000000080a077227 */ /* 0x000fe200078e00ff */
[C---:B------:R-:W-:Y:S01]  /*0ae0*/  LOP3.LUT R25, R6.reuse, 0x16, RZ, 0xfc, !PT ;  /* 0x0000001606197812 */ /* 0x040fe200078efcff */
[----:B------:R-:W-:Y:S01]  /*0af0*/  CS2R R120, SRZ ;  /* 0x0000000000787805 */ /* 0x000fe2000001ff00 */
[----:B------:R-:W-:Y:S01]  /*0b00*/  LOP3.LUT R39, R6, 0x14, RZ, 0xfc, !PT ;  /* 0x0000001406277812 */ /* 0x000fe200078efcff */
[----:B------:R-:W-:Y:S01]  /*0b10*/  IMAD.MOV R11, RZ, RZ, -R7 ;  /* 0x000000ffff0b7224 */ /* 0x000fe200078e0a07 */
[----:B------:R-:W-:Y:S01]  /*0b20*/  IABS R46, R25 ;  /* 0x00000019002e7213 */ /* 0x000fe20000000000 */
[----:B------:R-:W-:Y:S01]  /*0b30*/  IMAD.HI.U32 R7, R10, R12, RZ ;  /* 0x0000000c0a077227 */ /* 0x000fe200078e00ff */
[----:B------:R-:W-:Y:S01]  /*0b40*/  IABS R48, R39 ;  /* 0x0000002700307213 */ /* 0x000fe20000000000 */
[----:B------:R-:W-:Y:S01]  /*0b50*/  CS2R R122, SRZ ;  /* 0x00000000007a7805 */ /* 0x000fe2000001ff00 */
[----:B------:R-:W-:Y:S01]  /*0b60*/  IABS R68, c[0x0][0x178] ;  /* 0x00005e0000447a13 */ /* 0x000fe20000000000 */
[C---:B------:R-:W-:Y:S01]  /*0b70*/  IMAD R8, R3.reuse, R11, R8 ;  /* 0x0000000b03087224 */ /* 0x040fe200078e0208 */
[C---:B------:R-:W-:Y:S01]  /*0b80*/  LOP3.LUT R29, R6.reuse, 0xe, RZ, 0xfc, !PT ;  /* 0x0000000e061d7812 */ /* 0x040fe200078efcff */
[----:B------:R-:W-:Y:S01]  /*0b90*/  IMAD.MOV R7, RZ, RZ, -R7 ;  /* 0x000000ffff077224 */ /* 0x000fe200078e0a07 */
[----:B------:R-:W-:Y:S01]  /*0ba0*/  LOP3.LUT R41, R6, 0xc, RZ, 0xfc, !PT ;  /* 0x0000000c06297812 */ /* 0x000fe200078efcff */
[----:B------:R-:W-:Y:S01]  /*0bb0*/  IMAD.HI.U32 R9, R10, R14, RZ ;  /* 0x0000000e0a097227 */ /* 0x000fe200078e00ff */
[C---:B------:R-:W-:Y:S01]  /*0bc0*/  ISETP.GT.U32.AND P0, PT, R3.reuse, R8, PT ;  /* 0x000000080300720c */ /* 0x040fe20003f04070 */
[----:B------:R-:W-:Y:S01]  /*0bd0*/  CS2R R136, SRZ ;  /* 0x0000000000887805 */ /* 0x000fe2000001ff00 */
[----:B------:R-:W-:Y:S01]  /*0be0*/  IABS R54, R29 ;  /* 0x0000001d00367213 */ /* 0x000fe20000000000 */
[C---:B------:R-:W-:Y:S01]  /*0bf0*/  IMAD R12, R3.reuse, R7, R12 ;  /* 0x00000007030c7224 */ /* 0x040fe200078e020c */
[----:B------:R-:W-:Y:S01]  /*0c00*/  IABS R56, R41 ;  /* 0x0000002900387213 */ /* 0x000fe20000000000 */
[----:B------:R-:W-:Y:S01]  /*0c10*/  IMAD.MOV R9, RZ, RZ, -R9 ;  /* 0x000000ffff097224 */ /* 0x000fe200078e0a09 */
[----:B------:R-:W-:Y:S01]  /*0c20*/  LOP3.LUT R43, R6, 0xa, RZ, 0xfc, !PT ;  /* 0x0000000a062b7812 */ /* 0x000fe200078efcff */
[----:B------:R-:W-:Y:S01]  /*0c30*/  IMAD.HI.U32 R7, R10, R16, RZ ;  /* 0x000000100a077227 */ /* 0x000fe200078e00ff */
[C---:B------:R-:W-:Y:S01]  /*0c40*/  ISETP.GT.U32.AND P5, PT, R3.reuse, R12, PT ;  /* 0x0000000c0300720c */ /* 0x040fe20003fa4070 */
[----:B------:R-:W-:Y:S01]  /*0c50*/  CS2R R138, SRZ ;  /* 0x00000000008a7805 */ /* 0x000fe2000001ff00 */
[----:B------:R-:W-:Y:S01]  /*0c60*/  IABS R58, R43 ;  /* 0x0000002b003a7213 */ /* 0x000fe20000000000 */
[C---:B------:R-:W-:Y:S01]  /*0c70*/  IMAD R14, R3.reuse, R9, R14 ;  /* 0x00000009030e7224 */ /* 0x040fe200078e020e */
[----:B------:R-:W-:Y:S01]  /*0c80*/  LOP3.LUT R45, R6, 0x8, RZ, 0xfc, !PT ;  /* 0x00000008062d7812 */ /* 0x000fe200078efcff */
[----:B------:R-:W-:Y:S01]  /*0c90*/  @!P0 IMAD.IADD R8, R8, 0x1, -R3 ;  /* 0x0000000108088824 */ /* 0x000fe200078e0a03 */
[----:B------:R-:W-:Y:S01]  /*0ca0*/  LOP3.LUT R47, R6, 0x6, RZ, 0xfc, !PT ;  /* 0x00000006062f7812 */ /* 0x000fe200078efcff */
[----:B------:R-:W-:Y:S01]  /*0cb0*/  IMAD.HI.U32 R9, R10, R20, RZ ;  /* 0x000000140a097227 */ /* 0x000fe200078e00ff */
[----:B------:R-:W-:Y:S01]  /*0cc0*/  IABS R60, R45 ;  /* 0x0000002d003c7213 */ /* 0x000fe20000000000 */
[----:B------:R-:W-:Y:S01]  /*0cd0*/  CS2R R124, SRZ ;  /* 0x00000000007c7805 */ /* 0x000fe2000001ff00 */
[C---:B------:R-:W-:Y:S01]  /*0ce0*/  ISETP.GT.U32.AND P0, PT, R3.reuse, R8, PT ;  /* 0x000000080300720c */ /* 0x040fe20003f04070 */
[----:B------:R-:W-:Y:S01]  /*0cf0*/  IMAD.MOV R7, RZ, RZ, -R7 ;  /* 0x000000ffff077224 */ /* 0x000fe200078e0a07 */
[----:B------:R-:W-:Y:S01]  /*0d00*/  LOP3.LUT R49, R6, 0x4, RZ, 0xfc, !PT ;  /* 0x0000000406317812 */ /* 0x000fe200078efcff */
[----:B------:R-:W-:Y:S01]  /*0d10*/  @!P5 IMAD.IADD R12, R12, 0x1, -R3 ;  /* 0x000000010c0cd824 */ /* 0x000fe200078e0a03 */
[C---:B------:R-:W-:Y:S01]  /*0d20*/  ISETP.GT.U32.AND P5, PT, R3.reuse, R14, PT ;  /* 0x0000000e0300720c */ /* 0x040fe20003fa4070 */
[----:B------:R-:W-:Y:S01]  /*0d30*/  IMAD.MOV R9, RZ, RZ, -R9 ;  /* 0x000000ffff097224 */ /* 0x000fe200078e0a09 */
[----:B------:R-:W-:Y:S01]  /*0d40*/  LOP3.LUT R51, R6, 0x2, RZ, 0xfc, !PT ;  /* 0x0000000206337812 */ /* 0x000fe200078efcff */
[C---:B------:R-:W-:Y:S01]  /*0d50*/  IMAD R16, R3.reuse, R7, R16 ;  /* 0x0000000703107224 */ /* 0x040fe200078e0210 */
[C---:B------:R-:W-:Y:S01]  /*0d60*/  ISETP.GT.U32.AND P6, PT, R3.reuse, R12, PT ;  /* 0x0000000c0300720c */ /* 0x040fe20003fc4070 */
[C---:B------:R-:W-:Y:S01]  /*0d70*/  IMAD R20, R3.reuse, R9, R20 ;  /* 0x0000000903147224 */ /* 0x040fe200078e0214 */
[----:B------:R-:W-:Y:S01]  /*0d80*/  IABS R33, R51 ;  /* 0x0000003300217213 */ /* 0x000fe20000000000 */
[----:B------:R-:W-:Y:S01]  /*0d90*/  IMAD.HI.U32 R7, R10, R18, RZ ;  /* 0x000000120a077227 */ /* 0x000fe200078e00ff */
[----:B------:R-:W-:Y:S01]  /*0da0*/  IABS R35, R6 ;  /* 0x0000000600237213 */ /* 0x000fe20000000000 */
[----:B------:R-:W-:Y:S01]  /*0db0*/  CS2R R126, SRZ ;  /* 0x00000000007e7805 */ /* 0x000fe2000001ff00 */
[----:B------:R-:W-:Y:S01]  /*0dc0*/  IABS R37, R220 ;  /* 0x000000dc00257213 */ /* 0x000fe20000000000 */
[--C-:B------:R-:W-:Y:S01]  /*0dd0*/  @!P0 IMAD.IADD R8, R8, 0x1, -R3.reuse ;  /* 0x0000000108088824 */ /* 0x100fe200078e0a03 */
[C---:B------:R-:W-:Y:S01]  /*0de0*/  ISETP.GT.U32.AND P0, PT, R3.reuse, R16, PT ;  /* 0x000000100300720c */ /* 0x040fe20003f04070 */
[----:B------:R-:W-:Y:S01]  /*0df0*/  @!P5 IMAD.IADD R14, R14, 0x1, -R3 ;  /* 0x000000010e0ed824 */ /* 0x000fe200078e0a03 */
[C---:B------:R-:W-:Y:S01]  /*0e00*/  ISETP.GT.U32.AND P5, PT, R3.reuse, R20, PT ;  /* 0x000000140300720c */ /* 0x040fe20003fa4070 */
[----:B------:R-:W-:Y:S01]  /*0e10*/  IMAD.MOV R7, RZ, RZ, -R7 ;  /* 0x000000ffff077224 */ /* 0x000fe200078e0a07 */
[----:B------:R-:W-:Y:S01]  /*0e20*/  LOP3.LUT R184, R184, 0x400, R221, 0xf8, !PT ;  /* 0x00000400b8b87812 */ /* 0x000fe200078ef8dd */
[----:B------:R-:W-:Y:S01]  /*0e30*/  IMAD.MOV.U32 R11, RZ, RZ, R8 ;  /* 0x000000ffff0b7224 */ /* 0x000fe200078e0008 */
[----:B------:R-:W-:Y:S01]  /*0e40*/  CS2R R128, SRZ ;  /* 0x0000000000807805 */ /* 0x000fe2000001ff00 */
[C---:B------:R-:W-:Y:S01]  /*0e50*/  IMAD R18, R3.reuse, R7, R18 ;  /* 0x0000000703127224 */ /* 0x040fe200078e0212 */
[----:B------:R-:W-:Y:S01]  /*0e60*/  CS2R R130, SRZ ;  /* 0x0000000000827805 */ /* 0x000fe2000001ff00 */
[----:B------:R-:W-:Y:S01]  /*0e70*/  IMAD.MOV R8, RZ, RZ, -R13 ;  /* 0x000000ffff087224 */ /* 0x000fe200078e0a0d */
[----:B------:R-:W-:Y:S01]  /*0e80*/  LOP3.LUT R13, R6, 0x2e, RZ, 0xfc, !PT ;  /* 0x0000002e060d7812 */ /* 0x000fe200078efcff */
[----:B------:R-:W-:Y:S01]  /*0e90*/  IMAD.HI.U32 R7, R10, R22, RZ ;  /* 0x000000160a077227 */ /* 0x000fe200078e00ff */
[----:B------:R-:W-:Y:S01]  /*0ea0*/  CS2R R80, SRZ ;  /* 0x0000000000507805 */ /* 0x000fe2000001ff00 */
[----:B------:R-:W-:Y:S01]  /*0eb0*/  CS2R R82, SRZ ;  /* 0x0000000000527805 */ /* 0x000fe2000001ff00 */
[----:B------:R-:W-:Y:S01]  /*0ec0*/  IABS R24, R13 ;  /* 0x0000000d00187213 */ /* 0x000fe20000000000 */
[----:B------:R-:W-:Y:S01]  /*0ed0*/  @!P2 IMAD.MOV R11, RZ, RZ, -R11 ;  /* 0x000000ffff0ba224 */ /* 0x000fe200078e0a0b */
[----:B------:R-:W-:Y:S01]  /*0ee0*/  ISETP.GT.U32.AND P2, PT, R3, R18, PT ;  /* 0x000000120300720c */ /* 0x000fe20003f44070 */
[--C-:B------:R-:W-:Y:S01]  /*0ef0*/  @!P6 IMAD.IADD R12, R12, 0x1, -R3.reuse ;  /* 0x000000010c0ce824 */ /* 0x100fe200078e0a03 */
[----:B------:R-:W-:Y:S01]  /*0f00*/  ISETP.GE.AND P6, PT, R17, RZ, PT ;  /* 0x000000ff1100720c */ /* 0x000fe20003fc6270 */
[--C-:B------:R-:W-:Y:S01]  /*0f10*/  @!P0 IMAD.IADD R16, R16, 0x1, -R3.reuse ;  /* 0x0000000110108824 */ /* 0x100fe200078e0a03 */
[C---:B------:R-:W-:Y:S01]  /*0f20*/  ISETP.GT.U32.AND P0, PT, R3.reuse, R14, PT ;  /* 0x0000000e0300720c */ /* 0x040fe20003f04070 */
[----:B------:R-:W-:Y:S01]  /*0f30*/  @!P5 IMAD.IADD R20, R20, 0x1, -R3 ;  /* 0x000000011414d824 */ /* 0x000fe200078e0a03 */
[----:B------:R-:W-:Y:S01]  /*0f40*/  LOP3.LUT R17, R6, 0x2a, RZ, 0xfc, !PT ;  /* 0x0000002a06117812 */ /* 0x000fe200078efcff */
[----:B------:R-:W-:Y:S01]  /*0f50*/  IMAD.MOV R7, RZ, RZ, -R7 ;  /* 0x000000ffff077224 */ /* 0x000fe200078e0a07 */
[----:B------:R-:W-:Y:S01]  /*0f60*/  CS2R R84, SRZ ;  /* 0x0000000000547805 */ /* 0x000fe2000001ff00 */
[----:B------:R-:W-:Y:S01]  /*0f70*/  @!P4 IMAD.MOV R12, RZ, RZ, -R12 ;  /* 0x000000ffff0cc224 */ /* 0x000fe200078e0a0c */
[C---:B------:R-:W-:Y:S01]  /*0f80*/  ISETP.GT.U32.AND P4, PT, R3.reuse, R20, PT ;  /* 0x000000140300720c */ /* 0x040fe20003f84070 */
[C---:B------:R-:W-:Y:S01]  /*0f90*/  IMAD R22, R3.reuse, R7, R22 ;  /* 0x0000000703167224 */ /* 0x040fe200078e0216 */
[----:B------:R-:W-:Y:S01]  /*0fa0*/  IABS R28, R17 ;  /* 0x00000011001c7213 */ /* 0x000fe20000000000 */
[----:B------:R-:W-:Y:S01]  /*0fb0*/  IMAD.HI.U32 R7, R10, R24, RZ ;  /* 0x000000180a077227 */ /* 0x000fe200078e00ff */
[----:B------:R-:W-:Y:S01]  /*0fc0*/  CS2R R86, SRZ ;  /* 0x0000000000567805 */ /* 0x000fe2000001ff00 */
[----:B------:R-:W-:Y:S01]  /*0fd0*/  CS2R R112, SRZ ;  /* 0x0000000000707805 */ /* 0x000fe2000001ff00 */
[----:B------:R-:W-:Y:S01]  /*0fe0*/  CS2R R114, SRZ ;  /* 0x0000000000727805 */ /* 0x000fe2000001ff00 */
[C---:B------:R-:W-:Y:S01]  /*0ff0*/  IMAD R8, R3.reuse, R8, R15 ;  /* 0x0000000803087224 */ /* 0x040fe200078e020f */
[----:B------:R-:W-:Y:S01]  /*1000*/  LOP3.LUT R15, R6, 0x2c, RZ, 0xfc, !PT ;  /* 0x0000002c060f7812 */ /* 0x000fe200078efcff */
[----:B------:R-:W-:Y:S01]  /*1010*/  IMAD.MOV R7, RZ, RZ, -R7 ;  /* 0x000000ffff077224 */ /* 0x000fe200078e0a07 */
[----:B------:R-:W-:Y:S01]  /*1020*/  CS2R R116, SRZ ;  /* 0x0000000000747805 */ /* 0x000fe2000001ff00 */
[--C-:B------:R-:W-:Y:S01]  /*1030*/  @!P2 IMAD.IADD R18, R18, 0x1, -R3.reuse ;  /* 0x000000011212a824 */ /* 0x100fe200078e0a03 */
[C---:B------:R-:W-:Y:S01]  /*1040*/  ISETP.GT.U32.AND P2, PT, R3.reuse, R16, PT ;  /* 0x000000100300720c */ /* 0x040fe20003f44070 */
[--C-:B------:R-:W-:Y:S01]  /*1050*/  @!P0 IMAD.IADD R14, R14, 0x1, -R3.reuse ;  /* 0x000000010e0e8824 */ /* 0x100fe200078e0a03 */
[C---:B------:R-:W-:Y:S01]  /*1060*/  ISETP.GT.U32.AND P0, PT, R3.reuse, R8, PT ;  /* 0x000000080300720c */ /* 0x040fe20003f04070 */
[C---:B------:R-:W-:Y:S01]  /*1070*/  IMAD R24, R3.reuse, R7, R24 ;  /* 0x0000000703187224 */ /* 0x040fe200078e0218 */
[C---:B------:R-:W-:Y:S01]  /*1080*/  ISETP.GT.U32.AND P5, PT, R3.reuse, R18, PT ;  /* 0x000000120300720c */ /* 0x040fe20003fa4070 */
[--C-:B------:R-:W-:Y:S01]  /*1090*/  @!P4 IMAD.IADD R20, R20, 0x1, -R3.reuse ;  /* 0x000000011414c824 */ /* 0x100fe200078e0a03 */
[----:B------:R-:W-:Y:S01]  /*10a0*/  IABS R26, R15 ;  /* 0x0000000f001a7213 */ /* 0x000fe20000000000 */
[C---:B------:R-:W-:Y:S01]  /*10b0*/  IMAD.HI.U32 R9, R10.reuse, R28, RZ ;  /* 0x0000001c0a097227 */ /* 0x040fe200078e00ff */
[C---:B------:R-:W-:Y:S01]  /*10c0*/  ISETP.GT.U32.AND P4, PT, R3.reuse, R24, PT ;  /* 0x000000180300720c */ /* 0x040fe20003f84070 */
[----:B------:R-:W-:Y:S01]  /*10d0*/  CS2R R118, SRZ ;  /* 0x0000000000767805 */ /* 0x000fe2000001ff00 */
[----:B------:R-:W-:Y:S01]  /*10e0*/  CS2R R132, SRZ ;  /* 0x0000000000847805 */ /* 0x000fe2000001ff00 */
[----:B------:R-:W-:Y:S01]  /*10f0*/  IMAD.HI.U32 R7, R10, R26, RZ ;  /* 0x0000001a0a077227 */ /* 0x000fe200078e00ff */
[----:B------:R-:W-:Y:S01]  /*1100*/  CS2R R134, SRZ ;  /* 0x0000000000867805 */ /* 0x000fe2000001ff00 */
[----:B------:R-:W-:Y:S01]  /*1110*/  CS2R R144, SRZ ;  /* 0x0000000000907805 */ /* 0x000fe2000001ff00 */
[----:B------:R-:W-:Y:S01]  /*1120*/  CS2R R146, SRZ ;  /* 0x0000000000927805 */ /* 0x000fe2000001ff00 */
[--C-:B------:R-:W-:Y:S01]  /*1130*/  @!P2 IMAD.IADD R16, R16, 0x1, -R3.reuse ;  /* 0x000000011010a824 */ /* 0x100fe200078e0a03 */
[----:B------:R-:W-:Y:S01]  /*1140*/  ISETP.GT.U32.AND P2, PT, R3, R22, PT ;  /* 0x000000160300720c */ /* 0x000fe20003f44070 */
[----:B------:R-:W-:Y:S01]  /*1150*/  @!P0 IMAD.IADD R8, R8, 0x1, -R3 ;  /* 0x0000000108088824 */ /* 0x000fe200078e0a03 */
[----:B------:R-:W-:Y:S01]  /*1160*/  ISETP.GE.AND P0, PT, R21, RZ, PT ;  /* 0x000000ff1500720c */ /* 0x000fe20003f06270 */
[----:B------:R-:W-:Y:S01]  /*1170*/  IMAD.MOV R7, RZ, RZ, -R7 ;  /* 0x000000ffff077224 */ /* 0x000fe200078e0a07 */
[----:B------:R-:W-:Y:S01]  /*1180*/  LOP3.LUT R21, R6, 0x26, RZ, 0xfc, !PT ;  /* 0x0000002606157812 */ /* 0x000fe200078efcff */
[--C-:B------:R-:W-:Y:S01]  /*1190*/  @!P4 IMAD.IADD R24, R24, 0x1, -R3.reuse ;  /* 0x000000011818c824 */ /* 0x100fe200078e0a03 */
[----:B------:R-:W-:Y:S01]  /*11a0*/  ISETP.GT.U32.AND P4, PT, R3, R8, PT ;  /* 0x000000080300720c */ /* 0x000fe20003f84070 */
[----:B------:R-:W-:Y:S01]  /*11b0*/  @!P5 IMAD.IADD R18, R18, 0x1, -R3 ;  /* 0x000000011212d824 */ /* 0x000fe200078e0a03 */
[----:B------:R-:W-:Y:S01]  /*11c0*/  ISETP.GE.AND P5, PT, R19, RZ, PT ;  /* 0x000000ff1300720c */ /* 0x000fe20003fa6270 */
[----:B------:R-:W-:Y:S01]  /*11d0*/  IMAD.MOV R9, RZ, RZ, -R9 ;  /* 0x000000ffff097224 */ /* 0x000fe200078e0a09 */
[----:B------:R-:W-:Y:S01]  /*11e0*/  LOP3.LUT R19, R6, 0x28, RZ, 0xfc, !PT ;  /* 0x0000002806137812 */ /* 0x000fe200078efcff */
[----:B------:R-:W-:Y:S01]  /*11f0*/  IMAD R26, R3, R7, R26 ;  /* 0x00000007031a7224 */ /* 0x000fe200078e021a */
[----:B------:R-:W-:Y:S01]  /*1200*/  CS2R R100, SRZ ;  /* 0x0000000000647805 */ /* 0x000fe2000001ff00 */
[--C-:B------:R-:W-:Y:S01]  /*1210*/  @!P2 IMAD.IADD R22, R22, 0x1, -R3.reuse ;  /* 0x000000011616a824 */ /* 0x100fe200078e0a03 */
[----:B------:R-:W-:Y:S01]  /*1220*/  ISETP.GE.AND P2, PT, R23, RZ, PT ;  /* 0x000000ff1700720c */ /* 0x000fe20003f46270 */
[C---:B------:R-:W-:Y:S01]  /*1230*/  IMAD R28, R3.reuse, R9, R28 ;  /* 0x00000009031c7224 */ /* 0x040fe200078e021c */
[----:B------:R-:W-:Y:S01]  /*1240*/  IABS R9, R19 ;  /* 0x0000001300097213 */ /* 0x000fe20000000000 */
[----:B------:R-:W-:Y:S01]  /*1250*/  @!P6 IMAD.MOV R18, RZ, RZ, -R18 ;  /* 0x000000ffff12e224 */ /* 0x000fe200078e0a12 */
[C---:B------:R-:W-:Y:S01]  /*1260*/  ISETP.GT.U32.AND P6, PT, R3.reuse, R26, PT ;  /* 0x0000001a0300720c */ /* 0x040fe20003fc4070 */
[----:B------:R-:W-:Y:S01]  /*1270*/  @!P1 IMAD.MOV R16, RZ, RZ, -R16 ;  /* 0x000000ffff109224 */ /* 0x000fe200078e0a10 */
[C---:B------:R-:W-:Y:S01]  /*1280*/  ISETP.GT.U32.AND P1, PT, R3.reuse, R22, PT ;  /* 0x000000160300720c */ /* 0x040fe20003f24070 */
[----:B------:R-:W-:Y:S01]  /*1290*/  @!P4 IMAD.IADD R8, R8, 0x1, -R3 ;  /* 0x000000010808c824 */ /* 0x000fe200078e0a03 */
[----:B------:R-:W-:Y:S01]  /*12a0*/  ISETP.GT.U32.AND P4, PT, R3, R28, PT ;  /* 0x0000001c0300720c */ /* 0x000fe20003f84070 */
[----:B------:R-:W-:Y:S01]  /*12b0*/  IMAD.HI.U32 R7, R10, R9, RZ ;  /* 0x000000090a077227 */ /* 0x000fe200078e00ff */
[----:B------:R-:W-:Y:S01]  /*12c0*/  CS2R R102, SRZ ;  /* 0x0000000000667805 */ /* 0x000fe2000001ff00 */
[----:B------:R-:W-:Y:S01]  /*12d0*/  CS2R R104, SRZ ;  /* 0x0000000000687805 */ /* 0x000fe2000001ff00 */
[----:B------:R-:W-:Y:S01]  /*12e0*/  CS2R R106, SRZ ;  /* 0x00000000006a7805 */ /* 0x000fe2000001ff00 */
[----:B------:R-:W-:Y:S01]  /*12f0*/  IMAD.MOV R30, RZ, RZ, -R7 ;  /* 0x000000ffff1e7224 */ /* 0x000fe200078e0a07 */
[----:B------:R-:W-:Y:S01]  /*1300*/  SHF.R.S32.HI R210, RZ, 0x6, R210 ;  /* 0x00000006ffd27819 */ /* 0x000fe200000114d2 */
[----:B------:R-:W-:Y:S01]  /*1310*/  @!P5 IMAD.MOV R20, RZ, RZ, -R20 ;  /* 0x000000ffff14d224 */ /* 0x000fe200078e0a14 */
[----:B------:R-:W-:Y:S01]  /*1320*/  ISETP.GE.AND P5, PT, R13, RZ, PT ;  /* 0x000000ff0d00720c */ /* 0x000fe20003fa6270 */
[--C-:B------:R-:W-:Y:S01]  /*1330*/  @!P6 IMAD.IADD R26, R26, 0x1, -R3.reuse ;  /* 0x000000011a1ae824 */ /* 0x100fe200078e0a03 */
[----:B------:R-:W-:Y:S01]  /*1340*/  ISETP.GE.AND P6, PT, R19, RZ, PT ;  /* 0x000000ff1300720c */ /* 0x000fe20003fc6270 */
[--C-:B------:R-:W-:Y:S01]  /*1350*/  @!P1 IMAD.IADD R22, R22, 0x1, -R3.reuse ;  /* 0x0000000116169824 */ /* 0x100fe200078e0a03 */
[----:B------:R-:W-:Y:S01]  /*1360*/  ISETP.GE.AND P1, PT, R15, RZ, PT ;  /* 0x000000ff0f00720c */ /* 0x000fe20003f26270 */
[----:B------:R-:W-:Y:S01]  /*1370*/  @!P4 IMAD.IADD R28, R28, 0x1, -R3 ;  /* 0x000000011c1cc824 */ /* 0x000fe200078e0a03 */
[----:B------:R-:W-:Y:S01]  /*1380*/  IABS R15, R21 ;  /* 0x00000015000f7213 */ /* 0x000fe20000000000 */
[----:B------:R-:W-:Y:S01]  /*1390*/  IMAD.MOV.U32 R13, RZ, RZ, R8 ;  /* 0x000000ffff0d7224 */ /* 0x000fe200078e0008 */
[C---:B------:R-:W-:Y:S01]  /*13a0*/  ISETP.GT.U32.AND P4, PT, R3.reuse, R26, PT ;  /* 0x0000001a0300720c */ /* 0x040fe20003f84070 */
[----:B------:R-:W-:Y:S01]  /*13b0*/  IMAD R8, R3, R30, R9 ;  /* 0x0000001e03087224 */ /* 0x000fe200078e0209 */
[----:B------:R-:W-:Y:S01]  /*13c0*/  LOP3.LUT R9, R6, 0x22, RZ, 0xfc, !PT ;  /* 0x0000002206097812 */ /* 0x000fe200078efcff */
[----:B------:R-:W-:Y:S01]  /*13d0*/  IMAD.HI.U32 R7, R10, R15, RZ ;  /* 0x0000000f0a077227 */ /* 0x000fe200078e00ff */
[----:B------:R-:W-:-:S02]  /*13e0*/  LOP3.LUT R226, R2, 0x20, RZ, 0x3c, !PT ;  /* 0x0000002002e27812 */ /* 0x000fc400078e3cff */
[----:B------:R-:W-:Y:S01]  /*13f0*/  IABS R34, R9 ;  /* 0x0000000900227213 */ /* 0x000fe20000000000 */
[----:B------:R-:W-:Y:S01]  /*1400*/  @!P2 IMAD.MOV R22, RZ, RZ, -R22 ;  /* 0x000000ffff16a224 */ /* 0x000fe200078e0a16 */
[C---:B------:R-:W-:Y:S01]  /*1410*/  ISETP.GT.U32.AND P2, PT, R3.reuse, R8, PT ;  /* 0x000000080300720c */ /* 0x040fe20003f44070 */
[----:B------:R-:W-:Y:S01]  /*1420*/  @!P3 IMAD.MOV R14, RZ, RZ, -R14 ;  /* 0x000000ffff0eb224 */ /* 0x000fe200078e0a0e */
[C---:B------:R-:W-:Y:S01]  /*1430*/  ISETP.GT.U32.AND P3, PT, R3.reuse, R24, PT ;  /* 0x000000180300720c */ /* 0x040fe20003f64070 */
[----:B------:R-:W-:Y:S01]  /*1440*/  IMAD.MOV R30, RZ, RZ, -R7 ;  /* 0x000000ffff1e7224 */ /* 0x000fe200078e0a07 */
[----:B------:R-:W-:Y:S01]  /*1450*/  LOP3.LUT R7, R6, 0x24, RZ, 0xfc, !PT ;  /* 0x0000002406077812 */ /* 0x000fe200078efcff */
[----:B------:R-:W-:Y:S01]  /*1460*/  @!P4 IMAD.IADD R26, R26, 0x1, -R3 ;  /* 0x000000011a1ac824 */ /* 0x000fe200078e0a03 */
[----:B------:R-:W-:Y:S01]  /*1470*/  LOP3.LUT R225, R2, 0x40, RZ, 0x3c, !PT ;  /* 0x0000004002e17812 */ /* 0x000fe200078e3cff */
[C---:B------:R-:W-:Y:S01]  /*1480*/  IMAD R30, R3.reuse, R30, R15 ;  /* 0x0000001e031e7224 */ /* 0x040fe200078e020f */
[----:B------:R-:W-:Y:S01]  /*1490*/  IABS R32, R7 ;  /* 0x0000000700207213 */ /* 0x000fe20000000000 */
[----:B------:R-:W-:Y:S01]  /*14a0*/  @!P0 IMAD.MOV R13, RZ, RZ, -R13 ;  /* 0x000000ffff0d8224 */ /* 0x000fe200078e0a0d */
[C---:B------:R-:W-:Y:S01]  /*14b0*/  ISETP.GT.U32.AND P0, PT, R3.reuse, R28, PT ;  /* 0x0000001c0300720c */ /* 0x040fe20003f04070 */
[----:B------:R-:W-:Y:S01]  /*14c0*/  @!P1 IMAD.MOV R26, RZ, RZ, -R26 ;  /* 0x000000ffff1a9224 */ /* 0x000fe200078e0a1a */
[----:B------:R-:W-:Y:S01]  /*14d0*/  ISETP.GT.U32.AND P1, PT, R3, R30, PT ;  /* 0x0000001e0300720c */ /* 0x000fe20003f24070 */
[--C-:B------:R-:W-:Y:S01]  /*14e0*/  @!P2 IMAD.IADD R8, R8, 0x1, -R3.reuse ;  /* 0x000000010808a824 */ /* 0x100fe200078e0a03 */
[----:B------:R-:W-:Y:S01]  /*14f0*/  LOP3.LUT R15, R6, 0x20, RZ, 0xfc, !PT ;  /* 0x00000020060f7812 */ /* 0x000fe200078efcff */
[----:B------:R-:W-:Y:S01]  /*1500*/  @!P3 IMAD.IADD R24, R24, 0x1, -R3 ;  /* 0x000000011818b824 */ /* 0x000fe200078e0a03 */
[----:B------:R-:W-:Y:S01]  /*1510*/  ISETP.GE.AND P3, PT, R17, RZ, PT ;  /* 0x000000ff1100720c */ /* 0x000fe20003f66270 */
[----:B------:R-:W-:Y:S01]  /*1520*/  IMAD R31, R31, 0x110, RZ ;  /* 0x000001101f1f7824 */ /* 0x000fe200078e02ff */
[----:B------:R-:W-:Y:S01]  /*1530*/  ISETP.GT.U32.AND P2, PT, R3, R8, PT ;  /* 0x000000080300720c */ /* 0x000fe20003f44070 */
[----:B------:R-:W-:Y:S01]  /*1540*/  @!P5 IMAD.MOV R24, RZ, RZ, -R24 ;  /* 0x000000ffff18d224 */ /* 0x000fe200078e0a18 */
[----:B------:R-:W-:Y:S01]  /*1550*/  ISETP.GE.AND P4, PT, R7, RZ, PT ;  /* 0x000000ff0700720c */ /* 0x000fe20003f86270 */
[----:B------:R-:W-:Y:S01]  /*1560*/  IMAD.HI.U32 R7, R10, R32, RZ ;  /* 0x000000200a077227 */ /* 0x000fe200078e00ff */
[----:B------:R-:W-:-:S02]  /*1570*/  IABS R36, R15 ;  /* 0x0000000f00247213 */ /* 0x000fc40000000000 */
[----:B------:R-:W-:Y:S01]  /*1580*/  LOP3.LUT R17, R6, 0x1e, RZ, 0xfc, !PT ;  /* 0x0000001e06117812 */ /* 0x000fe200078efcff */
[--C-:B------:R-:W-:Y:S01]  /*1590*/  @!P0 IMAD.IADD R28, R28, 0x1, -R3.reuse ;  /* 0x000000011c1c8824 */ /* 0x100fe200078e0a03 */
[----:B------:R-:W-:Y:S01]  /*15a0*/  ISETP.GE.AND P0, PT, R9, RZ, PT ;  /* 0x000000ff0900720c */ /* 0x000fe20003f06270 */
[----:B------:R-:W-:Y:S01]  /*15b0*/  @!P1 IMAD.IADD R30, R30, 0x1, -R3 ;  /* 0x000000011e1e9824 */ /* 0x000fe200078e0a03 */
[----:B------:R-:W-:Y:S01]  /*15c0*/  IABS R38, R17 ;  /* 0x0000001100267213 */ /* 0x000fe20000000000 */
[----:B------:R-:W-:Y:S01]  /*15d0*/  @!P3 IMAD.MOV R28, RZ, RZ, -R28 ;  /* 0x000000ffff1cb224 */ /* 0x000fe200078e0a1c */
[----:B------:R-:W-:Y:S01]  /*15e0*/  ISETP.GE.AND P3, PT, R15, RZ, PT ;  /* 0x000000ff0f00720c */ /* 0x000fe20003f66270 */
[----:B------:R-:W-:Y:S01]  /*15f0*/  IMAD.MOV R15, RZ, RZ, -R7 ;  /* 0x000000ffff0f7224 */ /* 0x000fe200078e0a07 */
[----:B------:R-:W-:Y:S01]  /*1600*/  ISETP.GT.U32.AND P1, PT, R3, R30, PT ;  /* 0x0000001e0300720c */ /* 0x000fe20003f24070 */
[----:B------:R-:W-:Y:S01]  /*1610*/  IMAD.HI.U32 R9, R10, R34, RZ ;  /* 0x000000220a097227 */ /* 0x000fe200078e00ff */
[----:B------:R-:W-:-:S02]  /*1620*/  ISETP.GE.AND P5, PT, R21, RZ, PT ;  /* 0x000000ff1500720c */ /* 0x000fc40003fa6270 */
[----:B------:R-:W-:Y:S01]  /*1630*/  LOP3.LUT R21, R6, 0x18, RZ, 0xfc, !PT ;  /* 0x0000001806157812 */ /* 0x000fe200078efcff */
[----:B------:R-:W-:Y:S01]  /*1640*/  @!P2 IMAD.IADD R8, R8, 0x1, -R3 ;  /* 0x000000010808a824 */ /* 0x000fe200078e0a03 */
[----:B------:R-:W-:Y:S01]  /*1650*/  ISETP.GE.AND P2, PT, R17, RZ, PT ;  /* 0x000000ff1100720c */ /* 0x000fe20003f46270 */
[C---:B------:R-:W-:Y:S01]  /*1660*/  IMAD R32, R3.reuse, R15, R32 ;  /* 0x0000000f03207224 */ /* 0x040fe200078e0220 */
[----:B------:R-:W-:Y:S01]  /*1670*/  IABS R44, R21 ;  /* 0x00000015002c7213 */ /* 0x000fe20000000000 */
[----:B------:R-:W-:Y:S01]  /*1680*/  IMAD.MOV R9, RZ, RZ, -R9 ;  /* 0x000000ffff097224 */ /* 0x000fe200078e0a09 */
[C---:B------:R-:W-:Y:S01]  /*1690*/  LOP3.LUT R17, R6.reuse, 0x1a, RZ, 0xfc, !PT ;  /* 0x0000001a06117812 */ /* 0x040fe200078efcff */
[----:B------:R-:W-:Y:S01]  /*16a0*/  IMAD.MOV.U32 R15, RZ, RZ, R8 ;  /* 0x000000ffff0f7224 */ /* 0x000fe200078e0008 */
[----:B------:R-:W-:Y:S01]  /*16b0*/  LOP3.LUT R8, R6, 0x1c, RZ, 0xfc, !PT ;  /* 0x0000001c06087812 */ /* 0x000fe200078efcff */
[C---:B------:R-:W-:Y:S01]  /*16c0*/  IMAD R34, R3.reuse, R9, R34 ;  /* 0x0000000903227224 */ /* 0x040fe200078e0222 */
[----:B------:R-:W-:Y:S01]  /*16d0*/  IABS R42, R17 ;  /* 0x00000011002a7213 */ /* 0x000fe20000000000 */
[----:B------:R-:W-:Y:S01]  /*16e0*/  @!P6 IMAD.MOV R15, RZ, RZ, -R15 ;  /* 0x000000ffff0fe224 */ /* 0x000fe200078e0a0f */
[C---:B------:R-:W-:Y:S01]  /*16f0*/  ISETP.GT.U32.AND P6, PT, R3.reuse, R32, PT ;  /* 0x000000200300720c */ /* 0x040fe20003fc4070 */
[----:B------:R-:W-:Y:S01]  /*1700*/  @!P1 IMAD.IADD R30, R30, 0x1, -R3 ;  /* 0x000000011e1e9824 */ /* 0x000fe200078e0a03 */
[----:B------:R-:W-:Y:S01]  /*1710*/  ISETP.GT.U32.AND P1, PT, R3, R34, PT ;  /* 0x000000220300720c */ /* 0x000fe20003f24070 */
[----:B------:R-:W-:Y:S01]  /*1720*/  IMAD.HI.U32 R9, R10, R38, RZ ;  /* 0x000000260a097227 */ /* 0x000fe200078e00ff */
[----:B------:R-:W-:-:S02]  /*1730*/  IABS R40, R8 ;  /* 0x0000000800287213 */ /* 0x000fc40000000000 */
[----:B------:R-:W-:Y:S01]  /*1740*/  LOP3.LUT R31, R31, R4, RZ, 0x3c, !PT ;  /* 0x000000041f1f7212 */ /* 0x000fe200078e3cff */
[----:B------:R-:W-:Y:S01]  /*1750*/  IMAD.MOV R9, RZ, RZ, -R9 ;  /* 0x000000ffff097224 */ /* 0x000fe200078e0a09 */
[----:B------:R-:W-:Y:S01]  /*1760*/  LOP3.LUT R223, R2, 0x60, RZ, 0x3c, !PT ;  /* 0x0000006002df7812 */ /* 0x000fe200078e3cff */
[----:B------:R-:W-:Y:S01]  /*1770*/  IMAD.HI.U32 R23, R10, R44, RZ ;  /* 0x0000002c0a177227 */ /* 0x000fe200078e00ff */
[----:B------:R-:W-:-:S03]  /*1780*/  LOP3.LUT R185, R184, 0x40, RZ, 0x3c, !PT ;  /* 0x00000040b8b97812 */ /* 0x000fc600078e3cff */
[--C-:B------:R-:W-:Y:S02]  /*1790*/  @!P6 IMAD.IADD R32, R32, 0x1, -R3.reuse ;  /* 0x000000012020e824 */ /* 0x100fe400078e0a03 */
[----:B------:R-:W-:Y:S02]  /*17a0*/  @!P1 IMAD.IADD R34, R34, 0x1, -R3 ;  /* 0x0000000122229824 */ /* 0x000fe400078e0a03 */
[C---:B------:R-:W-:Y:S01]  /*17b0*/  IMAD R38, R3.reuse, R9, R38 ;  /* 0x0000000903267224 */ /* 0x040fe200078e0226 */
[----:B------:R-:W-:Y:S01]  /*17c0*/  ISETP.GT.U32.AND P1, PT, R3, R32, PT ;  /* 0x000000200300720c */ /* 0x000fe20003f24070 */
[----:B------:R-:W-:Y:S02]  /*17d0*/  IMAD.MOV R23, RZ, RZ, -R23 ;  /* 0x000000ffff177224 */ /* 0x000fe400078e0a17 */
[----:B------:R-:W-:-:S04]  /*17e0*/  IMAD.HI.U32 R9, R10, R40, RZ ;  /* 0x000000280a097227 */ /* 0x000fc800078e00ff */
[----:B------:R-:W-:Y:S01]  /*17f0*/  IMAD R44, R3, R23, R44 ;  /* 0x00000017032c7224 */ /* 0x000fe200078e022c */
[----:B------:R-:W-:Y:S01]  /*1800*/  LOP3.LUT R23, R6, 0x10, RZ, 0xfc, !PT ;  /* 0x0000001006177812 */ /* 0x000fe200078efcff */
[----:B------:R-:W-:Y:S02]  /*1810*/  IMAD.MOV R9, RZ, RZ, -R9 ;  /* 0x000000ffff097224 */ /* 0x000fe400078e0a09 */
[----:B------:R-:W-:Y:S01]  /*1820*/  IMAD.HI.U32 R7, R10, R36, RZ ;  /* 0x000000240a077227 */ /* 0x000fe200078e00ff */
[----:B------:R-:W-:-:S03]  /*1830*/  IABS R52, R23 ;  /* 0x0000001700347213 */ /* 0x000fc60000000000 */
[----:B------:R-:W-:Y:S01]  /*1840*/  @!P1 IMAD.IADD R32, R32, 0x1, -R3 ;  /* 0x0000000120209824 */ /* 0x000fe200078e0a03 */
[C---:B------:R-:W-:Y:S01]  /*1850*/  ISETP.GT.U32.AND P1, PT, R3.reuse, R38, PT ;  /* 0x000000260300720c */ /* 0x040fe20003f24070 */
[----:B------:R-:W-:Y:S02]  /*1860*/  IMAD R40, R3, R9, R40 ;  /* 0x0000000903287224 */ /* 0x000fe400078e0228 */
[----:B------:R-:W-:Y:S02]  /*1870*/  IMAD.MOV R7, RZ, RZ, -R7 ;  /* 0x000000ffff077224 */ /* 0x000fe400078e0a07 */
[----:B------:R-:W-:-:S04]  /*1880*/  IMAD.HI.U32 R19, R10, R42, RZ ;  /* 0x0000002a0a137227 */ /* 0x000fc800078e00ff */
[----:B------:R-:W-:-:S04]  /*1890*/  IMAD.HI.U32 R9, R10, R46, RZ ;  /* 0x0000002e0a097227 */ /* 0x000fc800078e00ff */
[----:B------:R-:W-:Y:S01]  /*18a0*/  @!P1 IMAD.IADD R38, R38, 0x1, -R3 ;  /* 0x0000000126269824 */ /* 0x000fe200078e0a03 */
[C---:B------:R-:W-:Y:S01]  /*18b0*/  ISETP.GT.U32.AND P1, PT, R3.reuse, R44, PT ;  /* 0x0000002c0300720c */ /* 0x040fe20003f24070 */
[C---:B------:R-:W-:Y:S02]  /*18c0*/  IMAD R36, R3.reuse, R7, R36 ;  /* 0x0000000703247224 */ /* 0x040fe400078e0224 */
[----:B------:R-:W-:Y:S01]  /*18d0*/  IMAD.MOV R19, RZ, RZ, -R19 ;  /* 0x000000ffff137224 */ /* 0x000fe200078e0a13 */
[----:B------:R-:W0:Y:S01]  /*18e0*/  I2F.RP R7, R68 ;  /* 0x0000004400077306 */ /* 0x000e220000209400 */
[----:B------:R-:W-:Y:S01]  /*18f0*/  IMAD.MOV R9, RZ, RZ, -R9 ;  /* 0x000000ffff097224 */ /* 0x000fe200078e0a09 */
[C---:B------:R-:W-:Y:S01]  /*1900*/  ISETP.GT.U32.AND P6, PT, R3.reuse, R36, PT ;  /* 0x000000240300720c */ /* 0x040fe20003fc4070 */
[C---:B------:R-:W-:Y:S01]  /*1910*/  IMAD R42, R3.reuse, R19, R42 ;  /* 0x00000013032a7224 */ /* 0x040fe200078e022a */
[----:B------:R-:W-:Y:S01]  /*1920*/  LOP3.LUT R19, R6, 0x12, RZ, 0xfc, !PT ;  /* 0x0000001206137812 */ /* 0x000fe200078efcff */
[----:B------:R-:W-:-:S02]  /*1930*/  IMAD R46, R3, R9, R46 ;  /* 0x00000009032e7224 */ /* 0x000fc400078e022e */
[----:B------:R-:W-:Y:S01]  /*1940*/  IMAD.HI.U32 R9, R10, R48, RZ ;  /* 0x000000300a097227 */ /* 0x000fe200078e00ff */
[----:B------:R-:W-:-:S03]  /*1950*/  IABS R50, R19 ;  /* 0x0000001300327213 */ /* 0x000fc60000000000 */
[----:B------:R-:W-:Y:S02]  /*1960*/  @!P1 IMAD.IADD R44, R44, 0x1, -R3 ;  /* 0x000000012c2c9824 */ /* 0x000fe400078e0a03 */
[----:B------:R-:W-:Y:S02]  /*1970*/  IMAD.MOV R9, RZ, RZ, -R9 ;  /* 0x000000ffff097224 */ /* 0x000fe400078e0a09 */
[----:B------:R-:W-:Y:S01]  /*1980*/  @!P6 IMAD.IADD R36, R36, 0x1, -R3 ;  /* 0x000000012424e824 */ /* 0x000fe200078e0a03 */
[C---:B------:R-:W-:Y:S01]  /*1990*/  ISETP.GT.U32.AND P1, PT, R3.reuse, R44, PT ;  /* 0x0000002c0300720c */ /* 0x040fe20003f24070 */
[C---:B------:R-:W-:Y:S01]  /*19a0*/  IMAD R48, R3.reuse, R9, R48 ;  /* 0x0000000903307224 */ /* 0x040fe200078e0230 */
[----:B0-----:R-:W0:Y:S01]  /*19b0*/  MUFU.RCP R7, R7 ;  /* 0x0000000700077308 */ /* 0x001e220000001000 */
[----:B------:R-:W-:Y:S01]  /*19c0*/  IMAD.HI.U32 R9, R10, R50, RZ ;  /* 0x000000320a097227 */ /* 0x000fe200078e00ff */
[----:B------:R-:W-:-:S03]  /*19d0*/  ISETP.GT.U32.AND P6, PT, R3, R34, PT ;  /* 0x000000220300720c */ /* 0x000fc60003fc4070 */
[----:B------:R-:W-:Y:S02]  /*19e0*/  IMAD.MOV R9, RZ, RZ, -R9 ;  /* 0x000000ffff097224 */ /* 0x000fe400078e0a09 */
[----:B------:R-:W-:Y:S01]  /*19f0*/  @!P5 IMAD.MOV R30, RZ, RZ, -R30 ;  /* 0x000000ffff1ed224 */ /* 0x000fe200078e0a1e */
[C---:B------:R-:W-:Y:S01]  /*1a00*/  ISETP.GT.U32.AND P5, PT, R3.reuse, R36, PT ;  /* 0x000000240300720c */ /* 0x040fe20003fa4070 */
[C---:B------:R-:W-:Y:S02]  /*1a10*/  IMAD R50, R3.reuse, R9, R50 ;  /* 0x0000000903327224 */ /* 0x040fe400078e0232 */
[----:B------:R-:W-:Y:S02]  /*1a20*/  @!P1 IMAD.IADD R44, R44, 0x1, -R3 ;  /* 0x000000012c2c9824 */ /* 0x000fe400078e0a03 */
[----:B------:R-:W-:Y:S01]  /*1a30*/  IMAD.HI.U32 R27, R10, R52, RZ ;  /* 0x000000340a1b7227 */ /* 0x000fe200078e00ff */
[----:B------:R-:W-:Y:S02]  /*1a40*/  ISETP.GT.U32.AND P1, PT, R3, R50, PT ;  /* 0x000000320300720c */ /* 0x000fe40003f24070 */
[----:B0-----:R-:W-:Y:S01]  /*1a50*/  IADD3 R7, R7, 0xffffffe, RZ ;  /* 0x0ffffffe07077810 */ /* 0x001fe20007ffe0ff */
[----:B------:R-:W-:-:S02]  /*1a60*/  IMAD.MOV R27, RZ, RZ, -R27 ;  /* 0x000000ffff1b7224 */ /* 0x000fc400078e0a1b */
[--C-:B------:R-:W-:Y:S01]  /*1a70*/  @!P6 IMAD.IADD R34, R34, 0x1, -R3.reuse ;  /* 0x000000012222e824 */ /* 0x100fe200078e0a03 */
[C---:B------:R-:W-:Y:S01]  /*1a80*/  ISETP.GT.U32.AND P6, PT, R3.reuse, R40, PT ;  /* 0x000000280300720c */ /* 0x040fe20003fc4070 */
[--C-:B------:R-:W-:Y:S01]  /*1a90*/  @!P5 IMAD.IADD R36, R36, 0x1, -R3.reuse ;  /* 0x000000012424d824 */ /* 0x100fe200078e0a03 */
[C---:B------:R-:W-:Y:S01]  /*1aa0*/  ISETP.GT.U32.AND P5, PT, R3.reuse, R42, PT ;  /* 0x0000002a0300720c */ /* 0x040fe20003fa4070 */
[C---:B------:R-:W-:Y:S01]  /*1ab0*/  IMAD R52, R3.reuse, R27, R52 ;  /* 0x0000001b03347224 */ /* 0x040fe200078e0234 */
[----:B------:R0:W1:Y:S01]  /*1ac0*/  F2I.FTZ.U32.TRUNC.NTZ R9, R7 ;  /* 0x0000000700097305 */ /* 0x000062000021f000 */
[----:B------:R-:W-:Y:S02]  /*1ad0*/  @!P4 IMAD.MOV R32, RZ, RZ, -R32 ;  /* 0x000000ffff20c224 */ /* 0x000fe400078e0a20 */
[----:B------:R-:W-:Y:S01]  /*1ae0*/  @!P1 IMAD.IADD R50, R50, 0x1, -R3 ;  /* 0x0000000132329824 */ /* 0x000fe200078e0a03 */
[----:B------:R-:W-:Y:S01]  /*1af0*/  ISETP.GT.U32.AND P1, PT, R3, R52, PT ;  /* 0x000000340300720c */ /* 0x000fe20003f24070 */
[----:B------:R-:W-:-:S02]  /*1b00*/  @!P0 IMAD.MOV R34, RZ, RZ, -R34 ;  /* 0x000000ffff228224 */ /* 0x000fc400078e0a22 */
[----:B------:R-:W-:Y:S02]  /*1b10*/  @!P3 IMAD.MOV R36, RZ, RZ, -R36 ;  /* 0x000000ffff24b224 */ /* 0x000fe400078e0a24 */
[----:B0-----:R-:W-:-:S04]  /*1b20*/  IMAD.HI.U32 R7, R10, R54, RZ ;  /* 0x000000360a077227 */ /* 0x001fc800078e00ff */
[----:B------:R-:W-:Y:S02]  /*1b30*/  IMAD.MOV R7, RZ, RZ, -R7 ;  /* 0x000000ffff077224 */ /* 0x000fe400078e0a07 */
[--C-:B------:R-:W-:Y:S01]  /*1b40*/  @!P6 IMAD.IADD R40, R40, 0x1, -R3.reuse ;  /* 0x000000012828e824 */ /* 0x100fe200078e0a03 */
[C---:B------:R-:W-:Y:S01]  /*1b50*/  ISETP.GT.U32.AND P6, PT, R3.reuse, R38, PT ;  /* 0x000000260300720c */ /* 0x040fe20003fc4070 */
[--C-:B------:R-:W-:Y:S02]  /*1b60*/  @!P5 IMAD.IADD R42, R42, 0x1, -R3.reuse ;  /* 0x000000012a2ad824 */ /* 0x100fe400078e0a03 */
[C---:B------:R-:W-:Y:S01]  /*1b70*/  IMAD R54, R3.reuse, R7, R54 ;  /* 0x0000000703367224 */ /* 0x040fe200078e0236 */
[C---:B------:R-:W-:Y:S01]  /*1b80*/  ISETP.GT.U32.AND P4, PT, R3.reuse, R40, PT ;  /* 0x000000280300720c */ /* 0x040fe20003f84070 */
[----:B------:R-:W-:Y:S01]  /*1b90*/  @!P1 IMAD.IADD R52, R52, 0x1, -R3 ;  /* 0x0000000134349824 */ /* 0x000fe200078e0a03 */
[C---:B------:R-:W-:Y:S01]  /*1ba0*/  ISETP.GT.U32.AND P5, PT, R3.reuse, R42, PT ;  /* 0x0000002a0300720c */ /* 0x040fe20003fa4070 */
[----:B------:R-:W-:Y:S01]  /*1bb0*/  IMAD.HI.U32 R7, R10, R56, RZ ;  /* 0x000000380a077227 */ /* 0x000fe200078e00ff */
[----:B------:R-:W-:-:S02]  /*1bc0*/  ISETP.GT.U32.AND P1, PT, R3, R54, PT ;  /* 0x000000360300720c */ /* 0x000fc40003f24070 */
[C---:B------:R-:W-:Y:S01]  /*1bd0*/  ISETP.GT.U32.AND P3, PT, R3.reuse, R52, PT ;  /* 0x000000340300720c */ /* 0x040fe20003f64070 */
[----:B------:R-:W-:Y:S02]  /*1be0*/  IMAD.MOV R7, RZ, RZ, -R7 ;  /* 0x000000ffff077224 */ /* 0x000fe400078e0a07 */
[--C-:B------:R-:W-:Y:S01]  /*1bf0*/  @!P6 IMAD.IADD R38, R38, 0x1, -R3.reuse ;  /* 0x000000012626e824 */ /* 0x100fe200078e0a03 */
[C---:B------:R-:W-:Y:S01]  /*1c00*/  ISETP.GT.U32.AND P6, PT, R3.reuse, R46, PT ;  /* 0x0000002e0300720c */ /* 0x040fe20003fc4070 */
[C---:B------:R-:W-:Y:S02]  /*1c10*/  IMAD R56, R3.reuse, R7, R56 ;  /* 0x0000000703387224 */ /* 0x040fe400078e0238 */
[--C-:B------:R-:W-:Y:S01]  /*1c20*/  @!P4 IMAD.IADD R40, R40, 0x1, -R3.reuse ;  /* 0x000000012828c824 */ /* 0x100fe200078e0a03 */
[C---:B------:R-:W-:Y:S01]  /*1c30*/  ISETP.GT.U32.AND P4, PT, R3.reuse, R48, PT ;  /* 0x000000300300720c */ /* 0x040fe20003f84070 */
[--C-:B------:R-:W-:Y:S01]  /*1c40*/  @!P5 IMAD.IADD R42, R42, 0x1, -R3.reuse ;  /* 0x000000012a2ad824 */ /* 0x100fe200078e0a03 */
[----:B------:R-:W-:Y:S01]  /*1c50*/  ISETP.GE.AND P5, PT, R8, RZ, PT ;  /* 0x000000ff0800720c */ /* 0x000fe20003fa6270 */
[----:B------:R-:W-:Y:S01]  /*1c60*/  @!P1 IMAD.IADD R54, R54, 0x1, -R3 ;  /* 0x0000000136369824 */ /* 0x000fe200078e0a03 */
[----:B------:R-:W-:Y:S01]  /*1c70*/  ISETP.GT.U32.AND P1, PT, R3, R56, PT ;  /* 0x000000380300720c */ /* 0x000fe20003f24070 */
[----:B------:R-:W-:-:S04]  /*1c80*/  IMAD.HI.U32 R8, R10, R58, RZ ;  /* 0x0000003a0a087227 */ /* 0x000fc800078e00ff */
[----:B------:R-:W-:Y:S02]  /*1c90*/  IMAD.MOV R27, RZ, RZ, -R8 ;  /* 0x000000ffff1b7224 */ /* 0x000fe400078e0a08 */
[----:B------:R-:W-:Y:S02]  /*1ca0*/  IMAD.MOV.U32 R8, RZ, RZ, RZ ;  /* 0x000000ffff087224 */ /* 0x000fe400078e00ff */
[----:B------:R-:W-:Y:S01]  /*1cb0*/  IMAD R58, R3, R27, R58 ;  /* 0x0000001b033a7224 */ /* 0x000fe200078e023a */
[----:B------:R-:W-:Y:S01]  /*1cc0*/  IABS R27, R49 ;  /* 0x00000031001b7213 */ /* 0x000fe20000000000 */
[--C-:B------:R-:W-:Y:S01]  /*1cd0*/  @!P4 IMAD.IADD R48, R48, 0x1, -R3.reuse ;  /* 0x000000013030c824 */ /* 0x100fe200078e0a03 */
[----:B------:R-:W-:Y:S01]  /*1ce0*/  ISETP.GE.AND P4, PT, R21, RZ, PT ;  /* 0x000000ff1500720c */ /* 0x000fe20003f86270 */
[----:B------:R-:W-:Y:S01]  /*1cf0*/  @!P1 IMAD.IADD R56, R56, 0x1, -R3 ;  /* 0x0000000138389824 */ /* 0x000fe200078e0a03 */
[----:B------:R-:W-:Y:S01]  /*1d00*/  ISETP.GT.U32.AND P1, PT, R3, R58, PT ;  /* 0x0000003a0300720c */ /* 0x000fe20003f24070 */
[----:B-1----:R-:W-:-:S02]  /*1d10*/  IMAD.MOV R21, RZ, RZ, -R9 ;  /* 0x000000ffff157224 */ /* 0x002fc400078e0a09 */
[----:B------:R-:W-:Y:S01]  /*1d20*/  @!P6 IMAD.IADD R46, R46, 0x1, -R3 ;  /* 0x000000012e2ee824 */ /* 0x000fe200078e0a03 */
[----:B------:R-:W-:Y:S01]  /*1d30*/  ISETP.GE.AND P6, PT, R17, RZ, PT ;  /* 0x000000ff1100720c */ /* 0x000fe20003fc6270 */
[----:B------:R-:W-:Y:S02]  /*1d40*/  IMAD R21, R21, R68, RZ ;  /* 0x0000004415157224 */ /* 0x000fe400078e02ff */
[----:B------:R-:W-:Y:S01]  /*1d50*/  IMAD.HI.U32 R17, R10, R60, RZ ;  /* 0x0000003c0a117227 */ /* 0x000fe200078e00ff */
[----:B------:R-:W-:-:S03]  /*1d60*/  ISETP.GT.U32.AND P0, PT, R3, R46, PT ;  /* 0x0000002e0300720c */ /* 0x000fc60003f04070 */
[----:B------:R-:W-:Y:S01]  /*1d70*/  IMAD.HI.U32 R8, R9, R21, R8 ;  /* 0x0000001509087227 */ /* 0x000fe200078e0008 */
[----:B------:R-:W-:-:S03]  /*1d80*/  IABS R21, R47 ;  /* 0x0000002f00157213 */ /* 0x000fc60000000000 */
[----:B------:R-:W-:Y:S02]  /*1d90*/  IMAD.MOV R17, RZ, RZ, -R17 ;  /* 0x000000ffff117224 */ /* 0x000fe400078e0a11 */
[----:B------:R-:W-:Y:S01]  /*1da0*/  @!P1 IMAD.IADD R58, R58, 0x1, -R3 ;  /* 0x000000013a3a9824 */ /* 0x000fe200078e0a03 */
[----:B------:R-:W-:Y:S01]  /*1db0*/  ISETP.GT.U32.AND P1, PT, R3, R48, PT ;  /* 0x000000300300720c */ /* 0x000fe20003f24070 */
[----:B------:R-:W-:-:S04]  /*1dc0*/  IMAD.HI.U32 R7, R10, R21, RZ ;  /* 0x000000150a077227 */ /* 0x000fc800078e00ff */
[----:B------:R-:W-:Y:S02]  /*1dd0*/  IMAD R60, R3, R17, R60 ;  /* 0x00000011033c7224 */ /* 0x000fe400078e023c */
[----:B------:R-:W-:-:S04]  /*1de0*/  IMAD.HI.U32 R9, R10, R27, RZ ;  /* 0x0000001b0a097227 */ /* 0x000fc800078e00ff */
[----:B------:R-:W-:-:S04]  /*1df0*/  IMAD.HI.U32 R17, R10, R33, RZ ;  /* 0x000000210a117227 */ /* 0x000fc800078e00ff */
[----:B------:R-:W-:-:S04]  /*1e00*/  IMAD.HI.U32 R10, R10, R35, RZ ;  /* 0x000000230a0a7227 */ /* 0x000fc800078e00ff */
[----:B------:R-:W-:Y:S02]  /*1e10*/  IMAD.MOV R62, RZ, RZ, -R7 ;  /* 0x000000ffff3e7224 */ /* 0x000fe400078e0a07 */
[----:B------:R-:W-:Y:S02]  /*1e20*/  IMAD.MOV R70, RZ, RZ, -R10 ;  /* 0x000000ffff467224 */ /* 0x000fe400078e0a0a */
[C---:B------:R-:W-:Y:S02]  /*1e30*/  IMAD R10, R3.reuse, R62, R21 ;  /* 0x0000003e030a7224 */ /* 0x040fe400078e0215 */
[----:B------:R-:W-:Y:S01]  /*1e40*/  @!P2 IMAD.MOV R38, RZ, RZ, -R38 ;  /* 0x000000ffff26a224 */ /* 0x000fe200078e0a26 */
[C---:B------:R-:W-:Y:S01]  /*1e50*/  ISETP.GT.U32.AND P2, PT, R3.reuse, R50, PT ;  /* 0x000000320300720c */ /* 0x040fe20003f44070 */
[----:B------:R-:W-:Y:S02]  /*1e60*/  IMAD.MOV R64, RZ, RZ, -R9 ;  /* 0x000000ffff407224 */ /* 0x000fe400078e0a09 */
[----:B------:R-:W-:Y:S01]  /*1e70*/  @!P1 IMAD.IADD R48, R48, 0x1, -R3 ;  /* 0x0000000130309824 */ /* 0x000fe200078e0a03 */
[----:B------:R-:W-:Y:S01]  /*1e80*/  ISETP.GT.U32.AND P1, PT, R3, R10, PT ;  /* 0x0000000a0300720c */ /* 0x000fe20003f24070 */
[----:B------:R-:W-:-:S02]  /*1e90*/  IMAD.MOV R66, RZ, RZ, -R17 ;  /* 0x000000ffff427224 */ /* 0x000fc400078e0a11 */
[----:B------:R-:W-:Y:S01]  /*1ea0*/  @!P0 IMAD.IADD R46, R46, 0x1, -R3 ;  /* 0x000000012e2e8824 */ /* 0x000fe200078e0a03 */
[C---:B------:R-:W-:Y:S01]  /*1eb0*/  ISETP.GT.U32.AND P0, PT, R3.reuse, R60, PT ;  /* 0x0000003c0300720c */ /* 0x040fe20003f04070 */
[C---:B------:R-:W-:Y:S02]  /*1ec0*/  IMAD R62, R3.reuse, R64, R27 ;  /* 0x00000040033e7224 */ /* 0x040fe400078e021b */
[C---:B------:R-:W-:Y:S02]  /*1ed0*/  IMAD R64, R3.reuse, R66, R33 ;  /* 0x0000004203407224 */ /* 0x040fe400078e0221 */
[C---:B------:R-:W-:Y:S02]  /*1ee0*/  IMAD R66, R3.reuse, R70, R35 ;  /* 0x0000004603427224 */ /* 0x040fe400078e0223 */
[----:B------:R-:W-:Y:S01]  /*1ef0*/  @!P5 IMAD.MOV R40, RZ, RZ, -R40 ;  /* 0x000000ffff28d224 */ /* 0x000fe200078e0a28 */
[C---:B------:R-:W-:Y:S01]  /*1f00*/  ISETP.GT.U32.AND P5, PT, R3.reuse, R54, PT ;  /* 0x000000360300720c */ /* 0x040fe20003fa4070 */
[----:B------:R-:W-:Y:S01]  /*1f10*/  @!P4 IMAD.MOV R44, RZ, RZ, -R44 ;  /* 0x000000ffff2cc224 */ /* 0x000fe200078e0a2c */
[C---:B------:R-:W-:Y:S01]  /*1f20*/  ISETP.GT.U32.AND P4, PT, R3.reuse, R56, PT ;  /* 0x000000380300720c */ /* 0x040fe20003f84070 */
[--C-:B------:R-:W-:Y:S01]  /*1f30*/  @!P2 IMAD.IADD R50, R50, 0x1, -R3.reuse ;  /* 0x000000013232a824 */ /* 0x100fe200078e0a03 */
[----:B------:R-:W-:Y:S01]  /*1f40*/  ISETP.GT.U32.AND P2, PT, R3, R66, PT ;  /* 0x000000420300720c */ /* 0x000fe20003f44070 */
[--C-:B------:R-:W-:Y:S01]  /*1f50*/  @!P1 IMAD.IADD R10, R10, 0x1, -R3.reuse ;  /* 0x000000010a0a9824 */ /* 0x100fe200078e0a03 */
[----:B------:R-:W-:Y:S01]  /*1f60*/  ISETP.GE.AND P1, PT, R19, RZ, PT ;  /* 0x000000ff1300720c */ /* 0x000fe20003f26270 */
[----:B------:R-:W-:Y:S01]  /*1f70*/  @!P0 IMAD.IADD R60, R60, 0x1, -R3 ;  /* 0x000000013c3c8824 */ /* 0x000fe200078e0a03 */
[----:B------:R-:W-:Y:S01]  /*1f80*/  ISETP.GE.AND P0, PT, R39, RZ, PT ;  /* 0x000000ff2700720c */ /* 0x000fe20003f06270 */
[----:B------:R-:W-:-:S02]  /*1f90*/  IMAD.MOV.U32 R7, RZ, RZ, R37 ;  /* 0x000000ffff077224 */ /* 0x000fc400078e0025 */
[----:B------:R-:W-:Y:S01]  /*1fa0*/  @!P3 IMAD.IADD R52, R52, 0x1, -R3 ;  /* 0x000000013434b824 */ /* 0x000fe200078e0a03 */
[C---:B------:R-:W-:Y:S01]  /*1fb0*/  ISETP.GT.U32.AND P3, PT, R3.reuse, R62, PT ;  /* 0x0000003e0300720c */ /* 0x040fe20003f64070 */
[----:B------:R-:W-:Y:S01]  /*1fc0*/  @!P6 IMAD.MOV R42, RZ, RZ, -R42 ;  /* 0x000000ffff2ae224 */ /* 0x000fe200078e0a2a */
[----:B------:R-:W-:Y:S01]  /*1fd0*/  ISETP.GT.U32.AND P6, PT, R3, R58, PT ;  /* 0x0000003a0300720c */ /* 0x000fe20003fc4070 */
[----:B------:R-:W-:-:S04]  /*1fe0*/  IMAD.HI.U32 R8, R8, R7, RZ ;  /* 0x0000000708087227 */ /* 0x000fc800078e00ff */
[--C-:B------:R-:W-:Y:S01]  /*1ff0*/  @!P5 IMAD.IADD R54, R54, 0x1, -R3.reuse ;  /* 0x000000013636d824 */ /* 0x100fe200078e0a03 */
[----:B------:R-:W-:Y:S01]  /*2000*/  ISETP.GT.U32.AND P5, PT, R3, R64, PT ;  /* 0x000000400300720c */ /* 0x000fe20003fa4070 */
[--C-:B------:R-:W-:Y:S01]  /*2010*/  @!P4 IMAD.IADD R56, R56, 0x1, -R3.reuse ;  /* 0x000000013838c824 */ /* 0x100fe200078e0a03 */
[----:B------:R-:W-:Y:S01]  /*2020*/  ISETP.GE.AND P4, PT, R25, RZ, PT ;  /* 0x000000ff1900720c */ /* 0x000fe20003f86270 */
[----:B------:R-:W-:Y:S01]  /*2030*/  @!P2 IMAD.IADD R66, R66, 0x1, -R3 ;  /* 0x000000014242a824 */ /* 0x000fe200078e0a03 */
[----:B------:R-:W-:Y:S01]  /*2040*/  ISETP.GE.AND P2, PT, R23, RZ, PT ;  /* 0x000000ff1700720c */ /* 0x000fe20003f46270 */
[----:B------:R-:W-:Y:S02]  /*2050*/  IMAD.MOV R8, RZ, RZ, -R8 ;  /* 0x000000ffff087224 */ /* 0x000fe400078e0a08 */
[----:B------:R-:W-:Y:S01]  /*2060*/  @!P1 IMAD.MOV R50, RZ, RZ, -R50 ;  /* 0x000000ffff329224 */ /* 0x000fe200078e0a32 */
[C---:B------:R-:W-:Y:S01]  /*2070*/  ISETP.GT.U32.AND P1, PT, R3.reuse, R66, PT ;  /* 0x000000420300720c */ /* 0x040fe20003f24070 */
[----:B------:R-:W-:Y:S01]  /*2080*/  @!P0 IMAD.MOV R48, RZ, RZ, -R48 ;  /* 0x000000ffff308224 */ /* 0x000fe200078e0a30 */
[----:B------:R-:W-:Y:S01]  /*2090*/  ISETP.GT.U32.AND P0, PT, R3, R10, PT ;  /* 0x0000000a0300720c */ /* 0x000fe20003f04070 */
[----:B------:R-:W-:-:S02]  /*20a0*/  IMAD R7, R68, R8, R7 ;  /* 0x0000000844077224 */ /* 0x000fc400078e0207 */
[--C-:B------:R-:W-:Y:S01]  /*20b0*/  @!P3 IMAD.IADD R62, R62, 0x1, -R3.reuse ;  /* 0x000000013e3eb824 */ /* 0x100fe200078e0a03 */
[----:B------:R-:W-:Y:S01]  /*20c0*/  ISETP.GE.AND P3, PT, R29, RZ, PT ;  /* 0x000000ff1d00720c */ /* 0x000fe20003f66270 */
[--C-:B------:R-:W-:Y:S01]  /*20d0*/  @!P6 IMAD.IADD R58, R58, 0x1, -R3.reuse ;  /* 0x000000013a3ae824 */ /* 0x100fe200078e0a03 */
[----:B------:R-:W-:Y:S01]  /*20e0*/  ISETP.GT.U32.AND P6, PT, R68, R7, PT ;  /* 0x000000074400720c */ /* 0x000fe20003fc4070 */
[--C-:B------:R-:W-:Y:S01]  /*20f0*/  @!P5 IMAD.IADD R64, R64, 0x1, -R3.reuse ;  /* 0x000000014040d824 */ /* 0x100fe200078e0a03 */
[----:B------:R-:W-:Y:S01]  /*2100*/  ISETP.GE.AND P5, PT, R41, RZ, PT ;  /* 0x000000ff2900720c */ /* 0x000fe20003fa6270 */
[----:B------:R-:W-:Y:S01]  /*2110*/  @!P4 IMAD.MOV R46, RZ, RZ, -R46 ;  /* 0x000000ffff2ec224 */ /* 0x000fe200078e0a2e */
[----:B------:R-:W-:Y:S01]  /*2120*/  ISETP.GT.U32.AND P4, PT, R3, R60, PT ;  /* 0x0000003c0300720c */ /* 0x000fe20003f84070 */
[--C-:B------:R-:W-:Y:S01]  /*2130*/  @!P1 IMAD.IADD R66, R66, 0x1, -R3.reuse ;  /* 0x0000000142429824 */ /* 0x100fe200078e0a03 */
[----:B------:R-:W-:Y:S01]  /*2140*/  ISETP.GE.AND P1, PT, R47, RZ, PT ;  /* 0x000000ff2f00720c */ /* 0x000fe20003f26270 */
[----:B------:R-:W-:Y:S01]  /*2150*/  @!P0 IMAD.IADD R10, R10, 0x1, -R3 ;  /* 0x000000010a0a8824 */ /* 0x000fe200078e0a03 */
[----:B------:R-:W-:Y:S01]  /*2160*/  ISETP.GE.AND P0, PT, R45, RZ, PT ;  /* 0x000000ff2d00720c */ /* 0x000fe20003f06270 */
[----:B------:R-:W-:Y:S01]  /*2170*/  @!P2 IMAD.MOV R52, RZ, RZ, -R52 ;  /* 0x000000ffff34a224 */ /* 0x000fe200078e0a34 */
[C---:B------:R-:W-:Y:S01]  /*2180*/  ISETP.GT.U32.AND P2, PT, R3.reuse, R62, PT ;  /* 0x0000003e0300720c */ /* 0x040fe20003f44070 */
[----:B------:R-:W-:Y:S01]  /*2190*/  @!P3 IMAD.MOV R54, RZ, RZ, -R54 ;  /* 0x000000ffff36b224 */ /* 0x000fe200078e0a36 */
[----:B------:R-:W-:Y:S01]  /*21a0*/  ISETP.GT.U32.AND P3, PT, R3, R64, PT ;  /* 0x000000400300720c */ /* 0x000fe20003f64070 */
[----:B------:R-:W-:Y:S01]  /*21b0*/  @!P6 IMAD.IADD R7, R7, 0x1, -R68 ;  /* 0x000000010707e824 */ /* 0x000fe200078e0a44 */
[----:B------:R-:W-:Y:S01]  /*21c0*/  ISETP.GE.AND P6, PT, R6, RZ, PT ;  /* 0x000000ff0600720c */ /* 0x000fe20003fc6270 */
[----:B------:R-:W-:-:S02]  /*21d0*/  @!P5 IMAD.MOV R56, RZ, RZ, -R56 ;  /* 0x000000ffff38d224 */ /* 0x000fc400078e0a38 */
[--C-:B------:R-:W-:Y:S01]  /*21e0*/  @!P4 IMAD.IADD R60, R60, 0x1, -R3.reuse ;  /* 0x000000013c3cc824 */ /* 0x100fe200078e0a03 */
[----:B------:R-:W-:Y:S01]  /*21f0*/  ISETP.GT.U32.AND P5, PT, R68, R7, PT ;  /* 0x000000074400720c */ /* 0x000fe20003fa4070 */
[----:B------:R-:W-:Y:S01]  /*2200*/  @!P1 IMAD.MOV R10, RZ, RZ, -R10 ;  /* 0x000000ffff0a9224 */ /* 0x000fe200078e0a0a */
[----:B------:R-:W-:Y:S01]  /*2210*/  ISETP.GE.AND P4, PT, R43, RZ, PT ;  /* 0x000000ff2b00720c */ /* 0x000fe20003f86270 */
[----:B------:R-:W-:Y:S01]  /*2220*/  @!P0 IMAD.MOV R60, RZ, RZ, -R60 ;  /* 0x000000ffff3c8224 */ /* 0x000fe200078e0a3c */
[----:B------:R-:W-:Y:S01]  /*2230*/  ISETP.GE.AND P1, PT, R220, RZ, PT ;  /* 0x000000ffdc00720c */ /* 0x000fe20003f26270 */
[--C-:B------:R-:W-:Y:S01]  /*2240*/  @!P2 IMAD.IADD R62, R62, 0x1, -R3.reuse ;  /* 0x000000013e3ea824 */ /* 0x100fe200078e0a03 */
[----:B------:R-:W-:Y:S01]  /*2250*/  ISETP.NE.AND P0, PT, RZ, c[0x0][0x178], PT ;  /* 0x00005e00ff007a0c */ /* 0x000fe20003f05270 */
[----:B------:R-:W-:Y:S01]  /*2260*/  IMAD.SHL.U32 R4, R55, 0x80, RZ ;  /* 0x0000008037047824 */ /* 0x000fe200078e00ff */
[----:B------:R-:W-:Y:S01]  /*2270*/  ISETP.GE.AND P2, PT, R49, RZ, PT ;  /* 0x000000ff3100720c */ /* 0x000fe20003f46270 */
[----:B------:R-:W-:Y:S01]  /*2280*/  @!P3 IMAD.IADD R64, R64, 0x1, -R3 ;  /* 0x000000014040b824 */ /* 0x000fe200078e0a03 */
[----:B------:R-:W-:Y:S01]  /*2290*/  ISETP.GE.AND P3, PT, R51, RZ, PT ;  /* 0x000000ff3300720c */ /* 0x000fe20003f66270 */
[----:B------:R-:W-:Y:S01]  /*22a0*/  @!P6 IMAD.MOV R66, RZ, RZ, -R66 ;  /* 0x000000ffff42e224 */ /* 0x000fe200078e0a42 */
[----:B------:R-:W-:Y:S01]  /*22b0*/  LOP3.LUT R3, R31, 0x800, R4, 0xf8, !PT ;  /* 0x000008001f037812 */ /* 0x000fe200078ef804 */
[----:B------:R-:W-:Y:S01]  /*22c0*/  @!P5 IMAD.IADD R7, R7, 0x1, -R68 ;  /* 0x000000010707d824 */ /* 0x000fe200078e0a44 */
[----:B------:R-:W-:Y:S01]  /*22d0*/  LOP3.LUT R4, RZ, c[0x0][0x17c], RZ, 0x33, !PT ;  /* 0x00005f00ff047a12 */ /* 0x000fe200078e33ff */
[----:B------:R-:W-:Y:S01]  /*22e0*/  @!P4 IMAD.MOV R58, RZ, RZ, -R58 ;  /* 0x000000ffff3ac224 */ /* 0x000fe200078e0a3a */
[----:B------:R-:W-:Y:S01]  /*22f0*/  ISETP.NE.AND P4, PT, RZ, c[0x0][0x17c], PT ;  /* 0x00005f00ff007a0c */ /* 0x000fe20003f85270 */
[----:B------:R-:W-:Y:S01]  /*2300*/  @!P1 IMAD.MOV R7, RZ, RZ, -R7 ;  /* 0x000000ffff079224 */ /* 0x000fe200078e0a07 */
[----:B------:R-:W-:Y:S01]  /*2310*/  LOP3.LUT R222, R3, 0x40, RZ, 0x3c, !PT ;  /* 0x0000004003de7812 */ /* 0x000fe200078e3cff */
[----:B------:R-:W-:Y:S01]  /*2320*/  IMAD.SHL.U32 R218, R218, 0x40, RZ ;  /* 0x00000040dada7824 */ /* 0x000fe200078e00ff */
[C---:B------:R-:W-:Y:S01]  /*2330*/  SEL R11, R4.reuse, R11, !P4 ;  /* 0x0000000b040b7207 */ /* 0x040fe20006000000 */
[----:B------:R-:W-:Y:S01]  /*2340*/  @!P2 IMAD.MOV R62, RZ, RZ, -R62 ;  /* 0x000000ffff3ea224 */ /* 0x000fe200078e0a3e */
[C---:B------:R-:W-:Y:S01]  /*2350*/  SEL R12, R4.reuse, R12, !P4 ;  /* 0x0000000c040c7207 */ /* 0x040fe20006000000 */
[----:B------:R-:W-:Y:S01]  /*2360*/  @!P3 IMAD.MOV R64, RZ, RZ, -R64 ;  /* 0x000000ffff40b224 */ /* 0x000fe200078e0a40 */
[C---:B------:R-:W-:Y:S01]  /*2370*/  SEL R14, R4.reuse, R14, !P4 ;  /* 0x0000000e040e7207 */ /* 0x040fe20006000000 */
[----:B------:R-:W-:Y:S01]  /*2380*/  IMAD R11, R11, c[0x0][0x190], RZ ;  /* 0x000064000b0b7a24 */ /* 0x000fe200078e02ff */
[----:B------:R-:W-:Y:S01]  /*2390*/  SEL R16, R4, R16, !P4 ;  /* 0x0000001004107207 */ /* 0x000fe20006000000 */
[----:B------:R-:W-:Y:S01]  /*23a0*/  IMAD R12, R12, c[0x0][0x190], RZ ;  /* 0x000064000c0c7a24 */ /* 0x000fe200078e02ff */
[----:B------:R-:W-:Y:S01]  /*23b0*/  @!P0 LOP3.LUT R7, RZ, c[0x0][0x178], RZ, 0x33, !PT ;  /* 0x00005e00ff078a12 */ /* 0x000fe200078e33ff */
[----:B------:R-:W-:Y:S01]  /*23c0*/  IMAD R14, R14, c[0x0][0x190], RZ ;  /* 0x000064000e0e7a24 */ /* 0x000fe200078e02ff */
[----:B------:R-:W-:Y:S01]  /*23d0*/  SEL R18, R4, R18, !P4 ;  /* 0x0000001204127207 */ /* 0x000fe20006000000 */
[----:B------:R-:W-:Y:S01]  /*23e0*/  IMAD R16, R16, c[0x0][0x190], RZ ;  /* 0x0000640010107a24 */ /* 0x000fe200078e02ff */
[C---:B------:R-:W-:Y:S01]  /*23f0*/  SEL R20, R4.reuse, R20, !P4 ;  /* 0x0000001404147207 */ /* 0x040fe20006000000 */
[----:B------:R-:W-:Y:S01]  /*2400*/  IMAD R7, R7, c[0x0][0x184], RZ ;  /* 0x0000610007077a24 */ /* 0x000fe200078e02ff */
[----:B------:R-:W-:Y:S01]  /*2410*/  SEL R28, R4, R28, !P4 ;  /* 0x0000001c041c7207 */ /* 0x000fe20006000000 */
[----:B------:R-:W-:Y:S01]  /*2420*/  IMAD R18, R18, c[0x0][0x190], RZ ;  /* 0x0000640012127a24 */ /* 0x000fe200078e02ff */
[----:B------:R-:W-:Y:S01]  /*2430*/  SEL R13, R4, R13, !P4 ;  /* 0x0000000d040d7207 */ /* 0x000fe20006000000 */
        /* <DEDUP_REMOVED lines=49> */
[----:B------:R-:W-:Y:S01]  /*2750*/  LEA R28, P1, R7, c[0x0][0x160], 0x1 ;  /* 0x00005800071c7a11 */ /* 0x000fe200078208ff */
[----:B------:R-:W-:Y:S01]  /*2760*/  IMAD R64, R64, c[0x0][0x190], RZ ;  /* 0x0000640040407a24 */ /* 0x000fe200078e02ff */
[----:B------:R-:W-:Y:S01]  /*2770*/  LEA R217, P2, R11, c[0x0][0x168], 0x1 ;  /* 0x00005a000bd97a11 */ /* 0x000fe200078408ff */
[----:B------:R-:W-:Y:S01]  /*2780*/  IMAD R66, R66, c[0x0][0x190], RZ ;  /* 0x0000640042427a24 */ /* 0x000fe200078e02ff */
[----:B------:R-:W-:Y:S01]  /*2790*/  LEA R215, P3, R12, c[0x0][0x168], 0x1 ;  /* 0x00005a000cd77a11 */ /* 0x000fe200078608ff */
[----:B------:R-:W-:Y:S01]  /*27a0*/  IMAD.SHL.U32 R4, R53, 0x2, RZ ;  /* 0x0000000235047824 */ /* 0x000fe200078e00ff */
[----:B------:R-:W-:Y:S01]  /*27b0*/  LEA R212, P4, R14, c[0x0][0x168], 0x1 ;  /* 0x00005a000ed47a11 */ /* 0x000fe200078808ff */
[----:B------:R-:W-:Y:S01]  /*27c0*/  IMAD.SHL.U32 R236, R236, 0x2, RZ ;  /* 0x00000002ecec7824 */ /* 0x000fe200078e00ff */
[----:B------:R-:W-:Y:S01]  /*27d0*/  LEA R207, P5, R16, c[0x0][0x168], 0x1 ;  /* 0x00005a0010cf7a11 */ /* 0x000fe200078a08ff */
[----:B------:R-:W-:Y:S01]  /*27e0*/  IMAD R208, R234, c[0x0][0x18c], RZ ;  /* 0x00006300ead07a24 */ /* 0x000fe200078e02ff */
[----:B------:R-:W-:-:S02]  /*27f0*/  LEA R205, P6, R18, c[0x0][0x168], 0x1 ;  /* 0x00005a0012cd7a11 */ /* 0x000fc400078c08ff */
[----:B------:R-:W-:Y:S02]  /*2800*/  LEA R202, P0, R20, c[0x0][0x168], 0x1 ;  /* 0x00005a0014ca7a11 */ /* 0x000fe400078008ff */
[----:B------:R-:W-:Y:S02]  /*2810*/  LEA.HI.X.SX32 R29, R7, c[0x0][0x164], 0x1, P1 ;  /* 0x00005900071d7a11 */ /* 0x000fe400008f0eff */
[----:B------:R-:W-:Y:S02]  /*2820*/  LEA.HI.X.SX32 R216, R11, c[0x0][0x16c], 0x1, P2 ;  /* 0x00005b000bd87a11 */ /* 0x000fe400010f0eff */
[----:B------:R-:W-:Y:S02]  /*2830*/  LEA.HI.X.SX32 R213, R12, c[0x0][0x16c], 0x1, P3 ;  /* 0x00005b000cd57a11 */ /* 0x000fe400018f0eff */
[----:B------:R-:W-:Y:S02]  /*2840*/  LEA.HI.X.SX32 R211, R14, c[0x0][0x16c], 0x1, P4 ;  /* 0x00005b000ed37a11 */ /* 0x000fe400020f0eff */
[----:B------:R-:W-:-:S02]  /*2850*/  LEA.HI.X.SX32 R206, R16, c[0x0][0x16c], 0x1, P5 ;  /* 0x00005b0010ce7a11 */ /* 0x000fc400028f0eff */
[----:B------:R-:W-:Y:S02]  /*2860*/  LEA R200, P1, R13, c[0x0][0x168], 0x1 ;  /* 0x00005a000dc87a11 */ /* 0x000fe400078208ff */
[----:B------:R-:W-:Y:S02]  /*2870*/  LEA R197, P2, R22, c[0x0][0x168], 0x1 ;  /* 0x00005a0016c57a11 */ /* 0x000fe400078408ff */
[----:B------:R-:W-:Y:S02]  /*2880*/  LEA R195, P3, R24, c[0x0][0x168], 0x1 ;  /* 0x00005a0018c37a11 */ /* 0x000fe400078608ff */
[----:B------:R-:W-:Y:S02]  /*2890*/  LEA R165, P4, R26, c[0x0][0x168], 0x1 ;  /* 0x00005a001aa57a11 */ /* 0x000fe400078808ff */
[----:B------:R-:W-:Y:S02]  /*28a0*/  LEA R163, P5, R162, c[0x0][0x168], 0x1 ;  /* 0x00005a00a2a37a11 */ /* 0x000fe400078a08ff */
[----:B------:R-:W-:-:S02]  /*28b0*/  LEA.HI.X.SX32 R203, R18, c[0x0][0x16c], 0x1, P6 ;  /* 0x00005b0012cb7a11 */ /* 0x000fc400030f0eff */
[----:B------:R-:W-:Y:S02]  /*28c0*/  LEA.HI.X.SX32 R201, R20, c[0x0][0x16c], 0x1, P0 ;  /* 0x00005b0014c97a11 */ /* 0x000fe400000f0eff */
[----:B------:R-:W-:Y:S02]  /*28d0*/  LEA R160, P6, R15, c[0x0][0x168], 0x1 ;  /* 0x00005a000fa07a11 */ /* 0x000fe400078c08ff */
[----:B------:R-:W-:Y:S02]  /*28e0*/  LEA R46, P0, R30, c[0x0][0x168], 0x1 ;  /* 0x00005a001e2e7a11 */ /* 0x000fe400078008ff */
[----:B------:R-:W-:Y:S02]  /*28f0*/  LEA.HI.X.SX32 R198, R13, c[0x0][0x16c], 0x1, P1 ;  /* 0x00005b000dc67a11 */ /* 0x000fe400008f0eff */
[----:B------:R-:W-:Y:S02]  /*2900*/  LEA.HI.X.SX32 R196, R22, c[0x0][0x16c], 0x1, P2 ;  /* 0x00005b0016c47a11 */ /* 0x000fe400010f0eff */
[----:B------:R-:W-:-:S02]  /*2910*/  LEA.HI.X.SX32 R166, R24, c[0x0][0x16c], 0x1, P3 ;  /* 0x00005b0018a67a11 */ /* 0x000fc400018f0eff */
[----:B------:R-:W-:Y:S02]  /*2920*/  LEA.HI.X.SX32 R164, R26, c[0x0][0x16c], 0x1, P4 ;  /* 0x00005b001aa47a11 */ /* 0x000fe400020f0eff */
[----:B------:R-:W-:Y:S02]  /*2930*/  LEA.HI.X.SX32 R162, R162, c[0x0][0x16c], 0x1, P5 ;  /* 0x00005b00a2a27a11 */ /* 0x000fe400028f0eff */
[----:B------:R-:W-:Y:S02]  /*2940*/  LEA R38, P1, R32, c[0x0][0x168], 0x1 ;  /* 0x00005a0020267a11 */ /* 0x000fe400078208ff */
[----:B------:R-:W-:Y:S02]  /*2950*/  LEA R167, P2, R34, c[0x0][0x168], 0x1 ;  /* 0x00005a0022a77a11 */ /* 0x000fe400078408ff */
[----:B------:R-:W-:Y:S02]  /*2960*/  LEA R41, P3, R36, c[0x0][0x168], 0x1 ;  /* 0x00005a0024297a11 */ /* 0x000fe400078608ff */
[----:B------:R-:W-:-:S02]  /*2970*/  LEA R43, P4, R6, c[0x0][0x168], 0x1 ;  /* 0x00005a00062b7a11 */ /* 0x000fc400078808ff */
[----:B------:R-:W-:Y:S02]  /*2980*/  LEA R45, P5, R8, c[0x0][0x168], 0x1 ;  /* 0x00005a00082d7a11 */ /* 0x000fe400078a08ff */
[----:B------:R-:W-:Y:S02]  /*2990*/  LEA.HI.X.SX32 R161, R15, c[0x0][0x16c], 0x1, P6 ;  /* 0x00005b000fa17a11 */ /* 0x000fe400030f0eff */
[----:B------:R-:W-:Y:S02]  /*29a0*/  LEA.HI.X.SX32 R47, R30, c[0x0][0x16c], 0x1, P0 ;  /* 0x00005b001e2f7a11 */ /* 0x000fe400000f0eff */
[----:B------:R-:W-:Y:S02]  /*29b0*/  LEA R15, P0, R21, c[0x0][0x168], 0x1 ;  /* 0x00005a00150f7a11 */ /* 0x000fe400078008ff */
[----:B------:R-:W-:Y:S02]  /*29c0*/  LEA.HI.X.SX32 R39, R32, c[0x0][0x16c], 0x1, P1 ;  /* 0x00005b0020277a11 */ /* 0x000fe400008f0eff */
[----:B------:R-:W-:-:S02]  /*29d0*/  LEA.HI.X.SX32 R168, R34, c[0x0][0x16c], 0x1, P2 ;  /* 0x00005b0022a87a11 */ /* 0x000fc400010f0eff */
[----:B------:R-:W-:Y:S02]  /*29e0*/  LEA.HI.X.SX32 R40, R36, c[0x0][0x16c], 0x1, P3 ;  /* 0x00005b0024287a11 */ /* 0x000fe400018f0eff */
[----:B------:R-:W-:Y:S02]  /*29f0*/  LEA.HI.X.SX32 R42, R6, c[0x0][0x16c], 0x1, P4 ;  /* 0x00005b00062a7a11 */ /* 0x000fe400020f0eff */
[----:B------:R-:W-:Y:S02]  /*2a00*/  LEA.HI.X.SX32 R44, R8, c[0x0][0x16c], 0x1, P5 ;  /* 0x00005b00082c7a11 */ /* 0x000fe400028f0eff */
[----:B------:R-:W-:Y:S02]  /*2a10*/  LEA R37, P6, R9, c[0x0][0x168], 0x1 ;  /* 0x00005a0009257a11 */ /* 0x000fe400078c08ff */
[----:B------:R-:W-:Y:S02]  /*2a20*/  LEA R17, P1, R25, c[0x0][0x168], 0x1 ;  /* 0x00005a0019117a11 */ /* 0x000fe400078208ff */
[----:B------:R-:W-:-:S02]  /*2a30*/  LEA R20, P2, R48, c[0x0][0x168], 0x1 ;  /* 0x00005a0030147a11 */ /* 0x000fc400078408ff */
[----:B------:R-:W-:Y:S02]  /*2a40*/  LEA R19, P3, R50, c[0x0][0x168], 0x1 ;  /* 0x00005a0032137a11 */ /* 0x000fe400078608ff */
[----:B------:R-:W-:Y:S02]  /*2a50*/  LEA R35, P4, R52, c[0x0][0x168], 0x1 ;  /* 0x00005a0034237a11 */ /* 0x000fe400078808ff */
[----:B------:R-:W-:Y:S02]  /*2a60*/  LEA R23, P5, R54, c[0x0][0x168], 0x1 ;  /* 0x00005a0036177a11 */ /* 0x000fe400078a08ff */
[----:B------:R-:W-:Y:S02]  /*2a70*/  LEA.HI.X.SX32 R14, R21, c[0x0][0x16c], 0x1, P0 ;  /* 0x00005b00150e7a11 */ /* 0x000fe400000f0eff */
[----:B------:R-:W-:Y:S02]  /*2a80*/  LEA.HI.X.SX32 R36, R9, c[0x0][0x16c], 0x1, P6 ;  /* 0x00005b0009247a11 */ /* 0x000fe400030f0eff */
[----:B------:R-:W-:-:S02]  /*2a90*/  LEA.HI.X.SX32 R16, R25, c[0x0][0x16c], 0x1, P1 ;  /* 0x00005b0019107a11 */ /* 0x000fc400008f0eff */
[----:B------:R-:W-:Y:S02]  /*2aa0*/  LEA.HI.X.SX32 R21, R48, c[0x0][0x16c], 0x1, P2 ;  /* 0x00005b0030157a11 */ /* 0x000fe400010f0eff */
[----:B------:R-:W-:Y:S02]  /*2ab0*/  LEA.HI.X.SX32 R18, R50, c[0x0][0x16c], 0x1, P3 ;  /* 0x00005b0032127a11 */ /* 0x000fe400018f0eff */
[----:B------:R-:W-:Y:S02]  /*2ac0*/  LEA.HI.X.SX32 R34, R52, c[0x0][0x16c], 0x1, P4 ;  /* 0x00005b0034227a11 */ /* 0x000fe400020f0eff */
[----:B------:R-:W-:Y:S02]  /*2ad0*/  LEA.HI.X.SX32 R22, R54, c[0x0][0x16c], 0x1, P5 ;  /* 0x00005b0036167a11 */ /* 0x000fe400028f0eff */
[----:B------:R-:W-:Y:S02]  /*2ae0*/  LEA R11, P6, R56, c[0x0][0x168], 0x1 ;  /* 0x00005a00380b7a11 */ /* 0x000fe400078c08ff */
[----:B------:R-:W-:-:S02]  /*2af0*/  LEA R30, P0, R58, c[0x0][0x168], 0x1 ;  /* 0x00005a003a1e7a11 */ /* 0x000fc400078008ff */
[----:B------:R-:W-:Y:S02]  /*2b00*/  LEA R24, P1, R60, c[0x0][0x168], 0x1 ;  /* 0x00005a003c187a11 */ /* 0x000fe400078208ff */
[----:B------:R-:W-:Y:S02]  /*2b10*/  LEA R153, P2, R154, c[0x0][0x168], 0x1 ;  /* 0x00005a009a997a11 */ /* 0x000fe400078408ff */
[----:B------:R-:W-:Y:S02]  /*2b20*/  LEA R152, P3, R62, c[0x0][0x168], 0x1 ;  /* 0x00005a003e987a11 */ /* 0x000fe400078608ff */
[----:B------:R-:W-:Y:S02]  /*2b30*/  LEA R32, P4, R64, c[0x0][0x168], 0x1 ;  /* 0x00005a0040207a11 */ /* 0x000fe400078808ff */
[----:B------:R-:W-:Y:S02]  /*2b40*/  LEA R150, P5, R66, c[0x0][0x168], 0x1 ;  /* 0x00005a0042967a11 */ /* 0x000fe400078a08ff */
[----:B------:R-:W-:-:S02]  /*2b50*/  LOP3.LUT R233, R4, 0x10, RZ, 0x3c, !PT ;  /* 0x0000001004e97812 */ /* 0x000fc400078e3cff */
[C---:B------:R-:W-:Y:S02]  /*2b60*/  LOP3.LUT R232, R4.reuse, 0x20, RZ, 0x3c, !PT ;  /* 0x0000002004e87812 */ /* 0x040fe400078e3cff */
[C---:B------:R-:W-:Y:S02]  /*2b70*/  LOP3.LUT R231, R4.reuse, 0x30, RZ, 0x3c, !PT ;  /* 0x0000003004e77812 */ /* 0x040fe400078e3cff */
[C---:B------:R-:W-:Y:S02]  /*2b80*/  LOP3.LUT R230, R4.reuse, 0x40, RZ, 0x3c, !PT ;  /* 0x0000004004e67812 */ /* 0x040fe400078e3cff */
[C---:B------:R-:W-:Y:S02]  /*2b90*/  LOP3.LUT R229, R4.reuse, 0x50, RZ, 0x3c, !PT ;  /* 0x0000005004e57812 */ /* 0x040fe400078e3cff */
[C---:B------:R-:W-:Y:S02]  /*2ba0*/  LOP3.LUT R228, R4.reuse, 0x60, RZ, 0x3c, !PT ;  /* 0x0000006004e47812 */ /* 0x040fe400078e3cff */
[----:B------:R-:W-:-:S02]  /*2bb0*/  LOP3.LUT R227, R4, 0x70, RZ, 0x3c, !PT ;  /* 0x0000007004e37812 */ /* 0x000fc400078e3cff */
[----:B------:R-:W-:Y:S02]  /*2bc0*/  LEA.HI.X.SX32 R10, R56, c[0x0][0x16c], 0x1, P6 ;  /* 0x00005b00380a7a11 */ /* 0x000fe400030f0eff */
[----:B------:R-:W-:Y:S02]  /*2bd0*/  LEA.HI.X.SX32 R31, R58, c[0x0][0x16c], 0x1, P0 ;  /* 0x00005b003a1f7a11 */ /* 0x000fe400000f0eff */
[----:B------:R-:W-:Y:S02]  /*2be0*/  LEA.HI.X.SX32 R25, R60, c[0x0][0x16c], 0x1, P1 ;  /* 0x00005b003c197a11 */ /* 0x000fe400008f0eff */
[----:B------:R-:W-:Y:S02]  /*2bf0*/  LEA.HI.X.SX32 R154, R154, c[0x0][0x16c], 0x1, P2 ;  /* 0x00005b009a9a7a11 */ /* 0x000fe400010f0eff */
[----:B------:R-:W-:Y:S02]  /*2c00*/  LEA.HI.X.SX32 R155, R62, c[0x0][0x16c], 0x1, P3 ;  /* 0x00005b003e9b7a11 */ /* 0x000fe400018f0eff */
[----:B------:R-:W-:-:S02]  /*2c10*/  LEA.HI.X.SX32 R33, R64, c[0x0][0x16c], 0x1, P4 ;  /* 0x00005b0040217a11 */ /* 0x000fc400020f0eff */
[----:B------:R-:W-:Y:S02]  /*2c20*/  LEA.HI.X.SX32 R151, R66, c[0x0][0x16c], 0x1, P5 ;  /* 0x00005b0042977a11 */ /* 0x000fe400028f0eff */
.L_x_3:
[----:B------:R-:W-:Y:S01]  /*2c30*/  ISETP.GT.AND P2, PT, R5, 0x3, PT ;  /* 0x000000030500780c */ /* 0x000fe20003f44270 */
[----:B------:R-:W-:Y:S01]  /*2c40*/  IMAD.WIDE R12, R237, 0x2, R28 ;  /* 0x00000002ed0c7825 */ /* 0x000fe200078e021c */
[----:B------:R-:W-:Y:S02]  /*2c50*/  PRMT R182, RZ, 0x7610, R182 ;  /* 0x00007610ffb67816 */ /* 0x000fe400000000b6 */
[C---:B------:R-:W-:Y:S01]  /*2c60*/  ISETP.GT.AND P1, PT, R5.reuse, 0x2, PT ;  /* 0x000000020500780c */ /* 0x040fe20003f24270 */
[----:B------:R-:W-:Y:S01]  /*2c70*/  IMAD.WIDE R8, R236, 0x2, R28 ;  /* 0x00000002ec087825 */ /* 0x000fe200078e021c */
[----:B------:R-:W-:Y:S02]  /*2c80*/  ISETP.GT.AND P3, PT, R5, 0x4, PT ;  /* 0x000000040500780c */ /* 0x000fe40003f64270 */
[----:B------:R-:W-:Y:S01]  /*2c90*/  PRMT R173, RZ, 0x7610, R173 ;  /* 0x00007610ffad7816 */ /* 0x000fe200000000ad */
[----:B------:R-:W-:Y:S01]  /*2ca0*/  IMAD.WIDE R26, R238, 0x2, R28 ;  /* 0x00000002ee1a7825 */ /* 0x000fe200078e021c */
[----:B------:R-:W-:-:S02]  /*2cb0*/  PRMT R48, RZ, 0x7610, R48 ;  /* 0x00007610ff307816 */ /* 0x000fc40000000030 */
[C---:B------:R-:W-:Y:S01]  /*2cc0*/  ISETP.GT.AND P0, PT, R5.reuse, 0x1, PT ;  /* 0x000000010500780c */ /* 0x040fe20003f04270 */
[----:B------:R0:W2:Y:S01]  /*2cd0*/  @P2 LDG.E.U16 R182, [R12.64] ;  /* 0x000000040cb62981 */ /* 0x0000a2000c1e1500 */
[C---:B------:R-:W-:Y:S01]  /*2ce0*/  ISETP.GT.AND P2, PT, R5.reuse, 0x7, PT ;  /* 0x000000070500780c */ /* 0x040fe20003f44270 */
[----:B------:R-:W-:Y:S01]  /*2cf0*/  IMAD.MOV.U32 R7, RZ, RZ, c[0x0][0x188] ;  /* 0x00006200ff077624 */ /* 0x000fe200078e00ff */
[----:B------:R-:W-:Y:S01]  /*2d00*/  ISETP.GT.AND P4, PT, R5, 0x9, PT ;  /* 0x000000090500780c */ /* 0x000fe20003f84270 */
[----:B------:R1:W3:Y:S01]  /*2d10*/  @P1 LDG.E.U16 R173, [R8.64] ;  /* 0x0000000408ad1981 */ /* 0x0002e2000c1e1500 */
[----:B------:R-:W-:Y:S01]  /*2d20*/  PRMT R51, RZ, 0x7610, R51 ;  /* 0x00007610ff337816 */ /* 0x000fe20000000033 */
[--C-:B------:R-:W-:Y:S01]  /*2d30*/  IMAD.WIDE R6, R7, 0x2, R28.reuse ;  /* 0x0000000207067825 */ /* 0x100fe200078e021c */
[C---:B------:R-:W-:Y:S01]  /*2d40*/  ISETP.GT.AND P1, PT, R5.reuse, 0x6, PT ;  /* 0x000000060500780c */ /* 0x040fe20003f24270 */
[----:B------:R4:W5:Y:S01]  /*2d50*/  @P3 LDG.E.U16 R48, [R26.64] ;  /* 0x000000041a303981 */ /* 0x000962000c1e1500 */
[----:B------:R-:W-:Y:S01]  /*2d60*/  ISETP.GT.AND P3, PT, R5, 0x8, PT ;  /* 0x000000080500780c */ /* 0x000fe20003f64270 */
[----:B0-----:R-:W-:Y:S01]  /*2d70*/  IMAD.WIDE R12, R241, 0x2, R28 ;  /* 0x00000002f10c7825 */ /* 0x001fe200078e021c */
[----:B------:R-:W-:-:S02]  /*2d80*/  PRMT R192, RZ, 0x7610, R192 ;  /* 0x00007610ffc07816 */ /* 0x000fc400000000c0 */
[----:B------:R-:W-:Y:S01]  /*2d90*/  PRMT R191, RZ, 0x7610, R191 ;  /* 0x00007610ffbf7816 */ /* 0x000fe200000000bf */
[----:B------:R-:W-:Y:S01]  /*2da0*/  IMAD.WIDE R52, R243, 0x2, R28 ;  /* 0x00000002f3347825 */ /* 0x000fe200078e021c */
[----:B------:R0:W2:Y:S01]  /*2db0*/  @P2 LDG.E.U16 R51, [R12.64] ;  /* 0x000000040c332981 */ /* 0x0000a2000c1e1500 */
[C---:B------:R-:W-:Y:S02]  /*2dc0*/  ISETP.GT.AND P2, PT, R5.reuse, 0xb, PT ;  /* 0x0000000b0500780c */ /* 0x040fe40003f44270 */
[----:B------:R-:W-:Y:S01]  /*2dd0*/  PRMT R50, RZ, 0x7610, R50 ;  /* 0x00007610ff327816 */ /* 0x000fe20000000032 */
[----:B------:R0:W2:Y:S01]  /*2de0*/  @P0 LDG.E.U16 R192, [R6.64] ;  /* 0x0000000406c00981 */ /* 0x0000a2000c1e1500 */
[----:B------:R-:W-:Y:S01]  /*2df0*/  PRMT R157, RZ, 0x7610, R157 ;  /* 0x00007610ff9d7816 */ /* 0x000fe2000000009d */
[--C-:B-1----:R-:W-:Y:S01]  /*2e00*/  IMAD.WIDE R8, R240, 0x2, R28.reuse ;  /* 0x00000002f0087825 */ /* 0x102fe200078e021c */
[C---:B------:R-:W-:Y:S01]  /*2e10*/  ISETP.GT.AND P0, PT, R5.reuse, 0x5, PT ;  /* 0x000000050500780c */ /* 0x040fe20003f04270 */
[----:B------:R1:W2:Y:S02]  /*2e20*/  @P4 LDG.E.U16 R191, [R52.64] ;  /* 0x0000000434bf4981 */ /* 0x0002a4000c1e1500 */
[----:B----4-:R-:W-:Y:S01]  /*2e30*/  IMAD.WIDE R26, R242, 0x2, R28 ;  /* 0x00000002f21a7825 */ /* 0x010fe200078e021c */
[----:B------:R-:W-:Y:S01]  /*2e40*/  ISETP.GT.AND P4, PT, R5, 0xd, PT ;  /* 0x0000000d0500780c */ /* 0x000fe20003f84270 */
[----:B------:R4:W2:Y:S01]  /*2e50*/  @P1 LDG.E.U16 R50, [R8.64] ;  /* 0x0000000408321981 */ /* 0x0008a2000c1e1500 */
[----:B------:R-:W-:-:S02]  /*2e60*/  PRMT R190, RZ, 0x7610, R190 ;  /* 0x00007610ffbe7816 */ /* 0x000fc400000000be */
[C---:B------:R-:W-:Y:S01]  /*2e70*/  ISETP.GT.AND P1, PT, R5.reuse, 0xa, PT ;  /* 0x0000000a0500780c */ /* 0x040fe20003f24270 */
[----:B------:R1:W2:Y:S01]  /*2e80*/  @P3 LDG.E.U16 R157, [R26.64] ;  /* 0x000000041a9d3981 */ /* 0x0002a2000c1e1500 */
[----:B------:R-:W-:Y:S01]  /*2e90*/  ISETP.GT.AND P3, PT, R5, 0xc, PT ;  /* 0x0000000c0500780c */ /* 0x000fe20003f64270 */
[----:B0-----:R-:W-:Y:S01]  /*2ea0*/  IMAD.WIDE R6, R239, 0x2, R28 ;  /* 0x00000002ef067825 */ /* 0x001fe200078e021c */
[----:B------:R-:W-:-:S03]  /*2eb0*/  PRMT R49, RZ, 0x7610, R49 ;  /* 0x00007610ff317816 */ /* 0x000fc60000000031 */
[----:B----4-:R-:W-:Y:S01]  /*2ec0*/  IMAD.WIDE R8, R245, 0x2, R28 ;  /* 0x00000002f5087825 */ /* 0x010fe200078e021c */
[----:B-1----:R-:W-:Y:S02]  /*2ed0*/  PRMT R53, RZ, 0x7610, R53 ;  /* 0x00007610ff357816 */ /* 0x002fe40000000035 */
[----:B------:R0:W4:Y:S01]  /*2ee0*/  @P0 LDG.E.U16 R49, [R6.64] ;  /* 0x0000000406310981 */ /* 0x000122000c1e1500 */
[----:B------:R-:W-:Y:S01]  /*2ef0*/  IMAD.WIDE R26, R247, 0x2, R28 ;  /* 0x00000002f71a7825 */ /* 0x000fe200078e021c */
[----:B------:R-:W-:Y:S02]  /*2f00*/  PRMT R171, RZ, 0x7610, R171 ;  /* 0x00007610ffab7816 */ /* 0x000fe400000000ab */
[----:B------:R1:W2:Y:S01]  /*2f10*/  @P2 LDG.E.U16 R190, [R8.64] ;  /* 0x0000000408be2981 */ /* 0x0002a2000c1e1500 */
[C---:B------:R-:W-:Y:S01]  /*2f20*/  ISETP.GT.AND P2, PT, R5.reuse, 0xf, PT ;  /* 0x0000000f0500780c */ /* 0x040fe20003f44270 */
[----:B------:R-:W-:Y:S01]  /*2f30*/  IMAD.WIDE R12, R246, 0x2, R28 ;  /* 0x00000002f60c7825 */ /* 0x000fe200078e021c */
[----:B------:R-:W-:Y:S01]  /*2f40*/  PRMT R52, RZ, 0x7610, R52 ;  /* 0x00007610ff347816 */ /* 0x000fe20000000034 */
[----:B------:R1:W2:Y:S02]  /*2f50*/  @P4 LDG.E.U16 R53, [R26.64] ;  /* 0x000000041a354981 */ /* 0x0002a4000c1e1500 */
[----:B0-----:R-:W-:Y:S01]  /*2f60*/  IMAD.WIDE R6, R244, 0x2, R28 ;  /* 0x00000002f4067825 */ /* 0x001fe200078e021c */
[----:B------:R-:W-:-:S02]  /*2f70*/  ISETP.GT.AND P4, PT, R5, 0x11, PT ;  /* 0x000000110500780c */ /* 0x000fc40003f84270 */
[----:B------:R-:W-:Y:S01]  /*2f80*/  ISETP.GT.AND P5, PT, R5, 0x18, PT ;  /* 0x000000180500780c */ /* 0x000fe20003fa4270 */
[----:B------:R-:W-:Y:S01]  /*2f90*/  IMAD.MOV.U32 R56, RZ, RZ, c[0x0][0x188] ;  /* 0x00006200ff387624 */ /* 0x000fe200078e00ff */
[----:B------:R0:W2:Y:S01]  /*2fa0*/  @P1 LDG.E.U16 R171, [R6.64] ;  /* 0x0000000406ab1981 */ /* 0x0000a2000c1e1500 */
[----:B------:R-:W-:Y:S01]  /*2fb0*/  PRMT R55, RZ, 0x7610, R55 ;  /* 0x00007610ff377816 */ /* 0x000fe20000000037 */
[----:B-1----:R-:W-:Y:S01]  /*2fc0*/  IMAD.WIDE R8, R249, 0x2, R28 ;  /* 0x00000002f9087825 */ /* 0x002fe200078e021c */
[C---:B------:R-:W-:Y:S01]  /*2fd0*/  ISETP.GT.AND P1, PT, R5.reuse, 0xe, PT ;  /* 0x0000000e0500780c */ /* 0x040fe20003f24270 */
[----:B------:R1:W2:Y:S01]  /*2fe0*/  @P3 LDG.E.U16 R52, [R12.64] ;  /* 0x000000040c343981 */ /* 0x0002a2000c1e1500 */
[----:B------:R-:W-:Y:S01]  /*2ff0*/  ISETP.GT.AND P3, PT, R5, 0x10, PT ;  /* 0x000000100500780c */ /* 0x000fe20003f64270 */
[----:B------:R-:W-:Y:S01]  /*3000*/  IMAD R56, R56, 0x18, RZ ;  /* 0x0000001838387824 */ /* 0x000fe200078e02ff */
[----:B------:R-:W-:Y:S01]  /*3010*/  PRMT R183, RZ, 0x7610, R183 ;  /* 0x00007610ffb77816 */ /* 0x000fe200000000b7 */
[----:B------:R0:W2:Y:S01]  /*3020*/  @P2 LDG.E.U16 R55, [R8.64] ;  /* 0x0000000408372981 */ /* 0x0000a2000c1e1500 */
[----:B------:R-:W-:Y:S01]  /*3030*/  PRMT R159, RZ, 0x7610, R159 ;  /* 0x00007610ff9f7816 */ /* 0x000fe2000000009f */
[----:B------:R-:W-:Y:S01]  /*3040*/  IMAD.WIDE R26, R251, 0x2, R28 ;  /* 0x00000002fb1a7825 */ /* 0x000fe200078e021c */
[----:B------:R-:W-:-:S02]  /*3050*/  ISETP.GT.AND P0, PT, R5, RZ, PT ;  /* 0x000000ff0500720c */ /* 0x000fc40003f04270 */
[C---:B------:R-:W-:Y:S01]  /*3060*/  ISETP.GT.AND P2, PT, R5.reuse, 0x12, PT ;  /* 0x000000120500780c */ /* 0x040fe20003f44270 */
[----:B------:R-:W-:Y:S01]  /*3070*/  IMAD.WIDE R56, R56, 0x2, R28 ;  /* 0x0000000238387825 */ /* 0x000fe200078e021c */
[----:B------:R-:W-:Y:S01]  /*3080*/  PRMT R54, RZ, 0x7610, R54 ;  /* 0x00007610ff367816 */ /* 0x000fe20000000036 */
[----:B------:R1:W2:Y:S01]  /*3090*/  @P4 LDG.E.U16 R183, [R26.64] ;  /* 0x000000041ab74981 */ /* 0x0002a2000c1e1500 */
[----:B------:R-:W-:Y:S01]  /*30a0*/  PRMT R158, RZ, 0x7610, R158 ;  /* 0x00007610ff9e7816 */ /* 0x000fe2000000009e */
[--C-:B0-----:R-:W-:Y:S02]  /*30b0*/  IMAD.WIDE R6, R248, 0x2, R28.reuse ;  /* 0x00000002f8067825 */ /* 0x101fe400078e021c */
[----:B------:R0:W2:Y:S02]  /*30c0*/  @P5 LDG.E.U16 R159, [R56.64] ;  /* 0x00000004389f5981 */ /* 0x0000a4000c1e1500 */
[----:B-1----:R-:W-:Y:S01]  /*30d0*/  IMAD.WIDE R12, R250, 0x2, R28 ;  /* 0x00000002fa0c7825 */ /* 0x002fe200078e021c */
[C---:B------:R-:W-:Y:S01]  /*30e0*/  ISETP.GT.AND P5, PT, R5.reuse, 0x20, PT ;  /* 0x000000200500780c */ /* 0x040fe20003fa4270 */
[----:B------:R1:W2:Y:S01]  /*30f0*/  @P1 LDG.E.U16 R54, [R6.64] ;  /* 0x0000000406361981 */ /* 0x0002a2000c1e1500 */
[----:B------:R-:W-:Y:S01]  /*3100*/  PRMT R156, RZ, 0x7610, R156 ;  /* 0x00007610ff9c7816 */ /* 0x000fe2000000009c */
[----:B------:R-:W-:Y:S01]  /*3110*/  IMAD.MOV.U32 R27, RZ, RZ, c[0x0][0x188] ;  /* 0x00006200ff1b7624 */ /* 0x000fe200078e00ff */
[----:B------:R-:W-:Y:S01]  /*3120*/  PRMT R170, RZ, 0x7610, R170 ;  /* 0x00007610ffaa7816 */ /* 0x000fe200000000aa */
[----:B------:R0:W2:Y:S01]  /*3130*/  @P3 LDG.E.U16 R158, [R12.64] ;  /* 0x000000040c9e3981 */ /* 0x0000a2000c1e1500 */
[----:B------:R-:W-:Y:S01]  /*3140*/  ISETP.GT.AND P3, PT, R5, 0x13, PT ;  /* 0x000000130500780c */ /* 0x000fe20003f64270 */
[----:B------:R-:W-:-:S02]  /*3150*/  IMAD.MOV.U32 R9, RZ, RZ, c[0x0][0x188] ;  /* 0x00006200ff097624 */ /* 0x000fc400078e00ff */
[----:B------:R-:W-:Y:S01]  /*3160*/  IMAD.SHL.U32 R27, R27, 0x20, RZ ;  /* 0x000000201b1b7824 */ /* 0x000fe200078e00ff */
[----:B------:R-:W2:Y:S01]  /*3170*/  @P0 LDG.E.U16 R156, [R28.64] ;  /* 0x000000041c9c0981 */ /* 0x000ea2000c1e1500 */
[----:B-1----:R-:W-:Y:S01]  /*3180*/  IMAD.WIDE R6, R252, 0x2, R28 ;  /* 0x00000002fc067825 */ /* 0x002fe200078e021c */
[----:B------:R-:W-:-:S03]  /*3190*/  PRMT R186, RZ, 0x7610, R186 ;  /* 0x00007610ffba7816 */ /* 0x000fc600000000ba */
[----:B------:R-:W-:Y:S01]  /*31a0*/  IMAD R9, R9, 0x13, RZ ;  /* 0x0000001309097824 */ /* 0x000fe200078e02ff */
[----:B------:R1:W2:Y:S01]  /*31b0*/  @P2 LDG.E.U16 R170, [R6.64] ;  /* 0x0000000406aa2981 */ /* 0x0002a2000c1e1500 */
[C---:B------:R-:W-:Y:S01]  /*31c0*/  ISETP.GT.AND P4, PT, R5.reuse, 0x14, PT ;  /* 0x000000140500780c */ /* 0x040fe20003f84270 */
[----:B0-----:R-:W-:Y:S01]  /*31d0*/  IMAD.MOV.U32 R13, RZ, RZ, c[0x0][0x188] ;  /* 0x00006200ff0d7624 */ /* 0x001fe200078e00ff */
[----:B------:R-:W-:Y:S01]  /*31e0*/  ISETP.GT.AND P0, PT, R5, 0x15, PT ;  /* 0x000000150500780c */ /* 0x000fe20003f04270 */
[----:B------:R-:W-:Y:S01]  /*31f0*/  IMAD.WIDE R26, R27, 0x2, R28 ;  /* 0x000000021b1a7825 */ /* 0x000fe200078e021c */
[----:B------:R-:W-:-:S03]  /*3200*/  PRMT R56, RZ, 0x7610, R56 ;  /* 0x00007610ff387816 */ /* 0x000fc60000000038 */
[----:B------:R-:W-:Y:S01]  /*3210*/  IMAD.WIDE R8, R9, 0x2, R28 ;  /* 0x0000000209087825 */ /* 0x000fe200078e021c */
[----:B------:R0:W2:Y:S03]  /*3220*/  @P5 LDG.E.U16 R186, [R26.64] ;  /* 0x000000041aba5981 */ /* 0x0000a6000c1e1500 */
[----:B-1----:R-:W-:Y:S01]  /*3230*/  IMAD.MOV.U32 R7, RZ, RZ, c[0x0][0x188] ;  /* 0x00006200ff077624 */ /* 0x002fe200078e00ff */
[----:B------:R-:W-:Y:S01]  /*3240*/  ISETP.GT.AND P2, PT, R5, 0x16, PT ;  /* 0x000000160500780c */ /* 0x000fe20003f44270 */
[----:B------:R-:W-:Y:S01]  /*3250*/  IMAD R13, R13, 0x14, RZ ;  /* 0x000000140d0d7824 */ /* 0x000fe200078e02ff */
[----:B------:R-:W-:Y:S01]  /*3260*/  PRMT R57, RZ, 0x7610, R57 ;  /* 0x00007610ff397816 */ /* 0x000fe20000000039 */
[----:B------:R-:W-:Y:S01]  /*3270*/  IMAD R7, R7, 0x15, RZ ;  /* 0x0000001507077824 */ /* 0x000fe200078e02ff */
[----:B------:R1:W2:Y:S01]  /*3280*/  @P3 LDG.E.U16 R56, [R8.64] ;  /* 0x0000000408383981 */ /* 0x0002a2000c1e1500 */
[----:B------:R-:W-:Y:S01]  /*3290*/  PRMT R58, RZ, 0x7610, R58 ;  /* 0x00007610ff3a7816 */ /* 0x000fe2000000003a */
[----:B0-----:R-:W-:Y:S01]  /*32a0*/  IMAD.MOV.U32 R27, RZ, RZ, c[0x0][0x188] ;  /* 0x00006200ff1b7624 */ /* 0x001fe200078e00ff */
[----:B------:R-:W-:Y:S01]  /*32b0*/  ISETP.GT.AND P1, PT, R5, 0x28, PT ;  /* 0x000000280500780c */ /* 0x000fe20003f24270 */
[----:B------:R-:W-:-:S04]  /*32c0*/  IMAD.WIDE R12, R13, 0x2, R28 ;  /* 0x000000020d0c7825 */ /* 0x000fc800078e021c */
[----:B------:R-:W-:Y:S01]  /*32d0*/  IMAD.WIDE R6, R7, 0x2, R28 ;  /* 0x0000000207067825 */ /* 0x000fe200078e021c */
[----:B------:R0:W2:Y:S03]  /*32e0*/  @P4 LDG.E.U16 R57, [R12.64] ;  /* 0x000000040c394981 */ /* 0x0000a6000c1e1500 */
[----:B-1----:R-:W-:Y:S01]  /*32f0*/  IMAD.MOV.U32 R9, RZ, RZ, c[0x0][0x188] ;  /* 0x00006200ff097624 */ /* 0x002fe200078e00ff */
[----:B------:R1:W2:Y:S01]  /*3300*/  @P0 LDG.E.U16 R58, [R6.64] ;  /* 0x00000004063a0981 */ /* 0x0002a2000c1e1500 */
[----:B------:R-:W-:Y:S01]  /*3310*/  IMAD R27, R27, 0x16, RZ ;  /* 0x000000161b1b7824 */ /* 0x000fe200078e02ff */
[----:B------:R-:W-:Y:S01]  /*3320*/  PRMT R59, RZ, 0x7610, R59 ;  /* 0x00007610ff3b7816 */ /* 0x000fe2000000003b */
[----:B------:R-:W-:Y:S02]  /*3330*/  IMAD R9, R9, 0x28, RZ ;  /* 0x0000002809097824 */ /* 0x000fe400078e02ff */
[----:B------:R-:W-:Y:S01]  /*3340*/  IMAD.MOV.U32 R26, RZ, RZ, c[0x0][0x188] ;  /* 0x00006200ff1a7624 */ /* 0x000fe200078e00ff */
[----:B------:R-:W-:Y:S01]  /*3350*/  PRMT R187, RZ, 0x7610, R187 ;  /* 0x00007610ffbb7816 */ /* 0x000fe200000000bb */
[----:B0-----:R-:W-:Y:S01]  /*3360*/  IMAD.MOV.U32 R12, RZ, RZ, c[0x0][0x188] ;  /* 0x00006200ff0c7624 */ /* 0x001fe200078e00ff */
[----:B------:R-:W-:Y:S01]  /*3370*/  ISETP.GT.AND P4, PT, R5, 0x30, PT ;  /* 0x000000300500780c */ /* 0x000fe20003f84270 */
[----:B------:R-:W-:-:S02]  /*3380*/  IMAD.MOV.U32 R13, RZ, RZ, c[0x0][0x188] ;  /* 0x00006200ff0d7624 */ /* 0x000fc400078e00ff */
[----:B-1----:R-:W-:-:S04]  /*3390*/  IMAD.WIDE R6, R27, 0x2, R28 ;  /* 0x000000021b067825 */ /* 0x002fc800078e021c */
[----:B------:R-:W-:Y:S01]  /*33a0*/  IMAD.WIDE R8, R9, 0x2, R28 ;  /* 0x0000000209087825 */ /* 0x000fe200078e021c */
[----:B------:R0:W2:Y:S03]  /*33b0*/  @P2 LDG.E.U16 R59, [R6.64] ;  /* 0x00000004063b2981 */ /* 0x0000a6000c1e1500 */
[----:B------:R-:W-:Y:S01]  /*33c0*/  IMAD R26, R26, 0x19, RZ ;  /* 0x000000191a1a7824 */ /* 0x000fe200078e02ff */
[----:B------:R1:W2:Y:S01]  /*33d0*/  @P1 LDG.E.U16 R187, [R8.64] ;  /* 0x0000000408bb1981 */ /* 0x0002a2000c1e1500 */
[----:B------:R-:W-:Y:S02]  /*33e0*/  IMAD R12, R12, 0x17, RZ ;  /* 0x000000170c0c7824 */ /* 0x000fe400078e02ff */
[----:B------:R-:W-:Y:S01]  /*33f0*/  IMAD R13, R13, 0x30, RZ ;  /* 0x000000300d0d7824 */ /* 0x000fe200078e02ff */
[----:B------:R-:W-:Y:S01]  /*3400*/  PRMT R188, RZ, 0x7610, R188 ;  /* 0x00007610ffbc7816 */ /* 0x000fe200000000bc */
[----:B0-----:R-:W-:Y:S01]  /*3410*/  IMAD.WIDE R6, R26, 0x2, R28 ;  /* 0x000000021a067825 */ /* 0x001fe200078e021c */
[----:B------:R-:W-:-:S03]  /*3420*/  ISETP.GT.AND P1, PT, R5, 0x1a, PT ;  /* 0x0000001a0500780c */ /* 0x000fc60003f24270 */
[----:B------:R-:W-:Y:S02]  /*3430*/  IMAD.MOV.U32 R26, RZ, RZ, c[0x0][0x188] ;  /* 0x00006200ff1a7624 */ /* 0x000fe400078e00ff */
[----:B-1----:R-:W-:-:S04]  /*3440*/  IMAD.WIDE R8, R12, 0x2, R28 ;  /* 0x000000020c087825 */ /* 0x002fc800078e021c */
[----:B------:R-:W-:-:S04]  /*3450*/  IMAD.WIDE R12, R13, 0x2, R28 ;  /* 0x000000020d0c7825 */ /* 0x000fc800078e021c */
[----:B------:R-:W-:Y:S01]  /*3460*/  IMAD R26, R26, 0x1a, RZ ;  /* 0x0000001a1a1a7824 */ /* 0x000fe200078e02ff */
[----:B------:R0:W2:Y:S01]  /*3470*/  @P4 LDG.E.U16 R188, [R12.64] ;  /* 0x000000040cbc4981 */ /* 0x0000a2000c1e1500 */
[C---:B------:R-:W-:Y:S02]  /*3480*/  ISETP.GT.AND P3, PT, R5.reuse, 0x17, PT ;  /* 0x000000170500780c */ /* 0x040fe40003f64270 */
[----:B------:R-:W-:Y:S02]  /*3490*/  PRMT R172, RZ, 0x7610, R172 ;  /* 0x00007610ffac7816 */ /* 0x000fe400000000ac */
[----:B------:R-:W-:Y:S01]  /*34a0*/  ISETP.GT.AND P0, PT, R5, 0x19, PT ;  /* 0x000000190500780c */ /* 0x000fe20003f04270 */
[----:B0-----:R-:W-:-:S04]  /*34b0*/  IMAD.WIDE R12, R26, 0x2, R28 ;  /* 0x000000021a0c7825 */ /* 0x001fc800078e021c */
[----:B------:R-:W-:Y:S01]  /*34c0*/  IMAD.MOV.U32 R26, RZ, RZ, c[0x0][0x188] ;  /* 0x00006200ff1a7624 */ /* 0x000fe200078e00ff */
[----:B------:R0:W2:Y:S03]  /*34d0*/  @P1 LDG.E.U16 R172, [R12.64] ;  /* 0x000000040cac1981 */ /* 0x0000a6000c1e1500 */
[----:B------:R-:W-:Y:S01]  /*34e0*/  IMAD R26, R26, 0x1b, RZ ;  /* 0x0000001b1a1a7824 */ /* 0x000fe200078e02ff */
[----:B------:R-:W-:Y:S01]  /*34f0*/  PRMT R60, RZ, 0x7610, R60 ;  /* 0x00007610ff3c7816 */ /* 0x000fe2000000003c */
[----:B------:R-:W-:Y:S01]  /*3500*/  IMAD.MOV.U32 R27, RZ, RZ, c[0x0][0x188] ;  /* 0x00006200ff1b7624 */ /* 0x000fe200078e00ff */
[----:B------:R-:W-:Y:S02]  /*3510*/  PRMT R169, RZ, 0x7610, R169 ;  /* 0x00007610ffa97816 */ /* 0x000fe400000000a9 */
[C---:B------:R-:W-:Y:S01]  /*3520*/  ISETP.GT.AND P5, PT, R5.reuse, 0x38, PT ;  /* 0x000000380500780c */ /* 0x040fe20003fa4270 */
[----:B0-----:R-:W-:Y:S01]  /*3530*/  IMAD.WIDE R12, R26, 0x2, R28 ;  /* 0x000000021a0c7825 */ /* 0x001fe200078e021c */
[----:B------:R-:W-:Y:S01]  /*3540*/  ISETP.GT.AND P2, PT, R5, 0x1b, PT ;  /* 0x0000001b0500780c */ /* 0x000fe20003f44270 */
[----:B------:R0:W2:Y:S02]  /*3550*/  @P3 LDG.E.U16 R60, [R8.64] ;  /* 0x00000004083c3981 */ /* 0x0000a4000c1e1500 */
[----:B------:R-:W-:-:S02]  /*3560*/  IMAD.MOV.U32 R26, RZ, RZ, c[0x0][0x188] ;  /* 0x00006200ff1a7624 */ /* 0x000fc400078e00ff */
[----:B------:R-:W-:Y:S01]  /*3570*/  IMAD R27, R27, 0x38, RZ ;  /* 0x000000381b1b7824 */ /* 0x000fe200078e02ff */
[----:B------:R1:W2:Y:S01]  /*3580*/  @P0 LDG.E.U16 R169, [R6.64] ;  /* 0x0000000406a90981 */ /* 0x0002a2000c1e1500 */
[----:B------:R-:W-:Y:S01]  /*3590*/  IMAD R26, R26, 0x1c, RZ ;  /* 0x0000001c1a1a7824 */ /* 0x000fe200078e02ff */
[C---:B------:R-:W-:Y:S02]  /*35a0*/  ISETP.GT.AND P0, PT, R5.reuse, 0x1c, PT ;  /* 0x0000001c0500780c */ /* 0x040fe40003f04270 */
[----:B------:R-:W-:Y:S01]  /*35b0*/  ISETP.GT.AND P3, PT, R5, 0x1d, PT ;  /* 0x0000001d0500780c */ /* 0x000fe20003f64270 */
[----:B0-----:R-:W-:Y:S01]  /*35c0*/  IMAD.WIDE R8, R27, 0x2, R28 ;  /* 0x000000021b087825 */ /* 0x001fe200078e021c */
[----:B------:R-:W-:-:S03]  /*35d0*/  PRMT R189, RZ, 0x7610, R189 ;  /* 0x00007610ffbd7816 */ /* 0x000fc600000000bd */
[----:B------:R-:W-:Y:S02]  /*35e0*/  IMAD.MOV.U32 R27, RZ, RZ, c[0x0][0x188] ;  /* 0x00006200ff1b7624 */ /* 0x000fe400078e00ff */
[----:B-1----:R-:W-:Y:S01]  /*35f0*/  IMAD.WIDE R6, R26, 0x2, R28 ;  /* 0x000000021a067825 */ /* 0x002fe200078e021c */
[----:B------:R-:W-:Y:S01]  /*3600*/  PRMT R61, RZ, 0x7610, R61 ;  /* 0x00007610ff3d7816 */ /* 0x000fe2000000003d */
[----:B------:R0:W2:Y:S02]  /*3610*/  @P5 LDG.E.U16 R189, [R8.64] ;  /* 0x0000000408bd5981 */ /* 0x0000a4000c1e1500 */
[----:B------:R-:W-:Y:S02]  /*3620*/  IMAD.MOV.U32 R26, RZ, RZ, c[0x0][0x188] ;  /* 0x00006200ff1a7624 */ /* 0x000fe400078e00ff */
[----:B------:R-:W-:Y:S01]  /*3630*/  IMAD R27, R27, 0x1d, RZ ;  /* 0x0000001d1b1b7824 */ /* 0x000fe200078e02ff */
[----:B------:R-:W-:Y:S01]  /*3640*/  ISETP.GT.AND P1, PT, R5, 0x1e, PT ;  /* 0x0000001e0500780c */ /* 0x000fe20003f24270 */
[----:B------:R-:W-:Y:S01]  /*3650*/  IMAD R26, R26, 0x1e, RZ ;  /* 0x0000001e1a1a7824 */ /* 0x000fe200078e02ff */
[----:B------:R-:W-:Y:S01]  /*3660*/  PRMT R62, RZ, 0x7610, R62 ;  /* 0x00007610ff3e7816 */ /* 0x000fe2000000003e */
[----:B------:R1:W2:Y:S01]  /*3670*/  @P2 LDG.E.U16 R61, [R12.64] ;  /* 0x000000040c3d2981 */ /* 0x0002a2000c1e1500 */
[----:B------:R-:W-:Y:S01]  /*3680*/  PRMT R63, RZ, 0x7610, R63 ;  /* 0x00007610ff3f7816 */ /* 0x000fe2000000003f */
[----:B0-----:R-:W-:Y:S01]  /*3690*/  IMAD.WIDE R8, R27, 0x2, R28 ;  /* 0x000000021b087825 */ /* 0x001fe200078e021c */
[----:B------:R-:W-:-:S02]  /*36a0*/  PRMT R64, RZ, 0x7610, R64 ;  /* 0x00007610ff407816 */ /* 0x000fc40000000040 */
[----:B------:R0:W2:Y:S01]  /*36b0*/  @P0 LDG.E.U16 R62, [R6.64] ;  /* 0x00000004063e0981 */ /* 0x0000a2000c1e1500 */
[C---:B------:R-:W-:Y:S01]  /*36c0*/  ISETP.GT.AND P0, PT, R5.reuse, 0x1f, PT ;  /* 0x0000001f0500780c */ /* 0x040fe20003f04270 */
[----:B-1----:R-:W-:Y:S02]  /*36d0*/  IMAD.WIDE R12, R26, 0x2, R28 ;  /* 0x000000021a0c7825 */ /* 0x002fe400078e021c */
[----:B------:R1:W2:Y:S02]  /*36e0*/  @P3 LDG.E.U16 R63, [R8.64] ;  /* 0x00000004083f3981 */ /* 0x0002a4000c1e1500 */
[----:B------:R-:W-:Y:S01]  /*36f0*/  IMAD.MOV.U32 R26, RZ, RZ, c[0x0][0x188] ;  /* 0x00006200ff1a7624 */ /* 0x000fe200078e00ff */
[----:B------:R-:W-:Y:S01]  /*3700*/  ISETP.GT.AND P2, PT, R5, 0x21, PT ;  /* 0x000000210500780c */ /* 0x000fe20003f44270 */
[----:B------:R0:W2:Y:S02]  /*3710*/  @P1 LDG.E.U16 R64, [R12.64] ;  /* 0x000000040c401981 */ /* 0x0000a4000c1e1500 */
[----:B------:R-:W-:-:S02]  /*3720*/  IMAD R26, R26, 0x1f, RZ ;  /* 0x0000001f1a1a7824 */ /* 0x000fc400078e02ff */
[----:B-1----:R-:W-:Y:S01]  /*3730*/  IMAD.MOV.U32 R9, RZ, RZ, c[0x0][0x188] ;  /* 0x00006200ff097624 */ /* 0x002fe200078e00ff */
[C---:B------:R-:W-:Y:S01]  /*3740*/  ISETP.GT.AND P1, PT, R5.reuse, 0x22, PT ;  /* 0x000000220500780c */ /* 0x040fe20003f24270 */
[----:B0-----:R-:W-:Y:S01]  /*3750*/  IMAD.WIDE R6, R26, 0x2, R28 ;  /* 0x000000021a067825 */ /* 0x001fe200078e021c */
[----:B------:R-:W-:-:S03]  /*3760*/  ISETP.GT.AND P3, PT, R5, 0x23, PT ;  /* 0x000000230500780c */ /* 0x000fc60003f64270 */
[----:B------:R-:W-:Y:S02]  /*3770*/  IMAD R9, R9, 0x21, RZ ;  /* 0x0000002109097824 */ /* 0x000fe400078e02ff */
[----:B------:R-:W-:Y:S01]  /*3780*/  IMAD.MOV.U32 R27, RZ, RZ, c[0x0][0x188] ;  /* 0x00006200ff1b7624 */ /* 0x000fe200078e00ff */
[----:B------:R-:W-:Y:S01]  /*3790*/  PRMT R65, RZ, 0x7610, R65 ;  /* 0x00007610ff417816 */ /* 0x000fe20000000041 */
[----:B------:R-:W-:Y:S01]  /*37a0*/  IMAD.MOV.U32 R26, RZ, RZ, c[0x0][0x188] ;  /* 0x00006200ff1a7624 */ /* 0x000fe200078e00ff */
[----:B------:R-:W-:Y:S01]  /*37b0*/  PRMT R181, RZ, 0x7610, R181 ;  /* 0x00007610ffb57816 */ /* 0x000fe200000000b5 */
[----:B------:R-:W-:Y:S01]  /*37c0*/  IMAD.WIDE R8, R9, 0x2, R28 ;  /* 0x0000000209087825 */ /* 0x000fe200078e021c */
[----:B------:R-:W-:Y:S02]  /*37d0*/  PRMT R174, RZ, 0x7610, R174 ;  /* 0x00007610ffae7816 */ /* 0x000fe400000000ae */
[----:B------:R-:W-:Y:S01]  /*37e0*/  PRMT R66, RZ, 0x7610, R66 ;  /* 0x00007610ff427816 */ /* 0x000fe20000000042 */
[----:B------:R-:W-:Y:S01]  /*37f0*/  IMAD R27, R27, 0x22, RZ ;  /* 0x000000221b1b7824 */ /* 0x000fe200078e02ff */
[----:B------:R0:W2:Y:S01]  /*3800*/  @P0 LDG.E.U16 R65, [R6.64] ;  /* 0x0000000406410981 */ /* 0x0000a2000c1e1500 */
[----:B------:R-:W-:-:S02]  /*3810*/  IMAD R26, R26, 0x23, RZ ;  /* 0x000000231a1a7824 */ /* 0x000fc400078e02ff */
[--C-:B------:R-:W-:Y:S01]  /*3820*/  IMAD.WIDE R12, R27, 0x2, R28.reuse ;  /* 0x000000021b0c7825 */ /* 0x100fe200078e021c */
[----:B------:R1:W2:Y:S01]  /*3830*/  @P2 LDG.E.U16 R181, [R8.64] ;  /* 0x0000000408b52981 */ /* 0x0002a2000c1e1500 */
[C---:B------:R-:W-:Y:S02]  /*3840*/  ISETP.GT.AND P2, PT, R5.reuse, 0x24, PT ;  /* 0x000000240500780c */ /* 0x040fe40003f44270 */
[----:B------:R-:W-:Y:S01]  /*3850*/  IMAD.WIDE R26, R26, 0x2, R28 ;  /* 0x000000021a1a7825 */ /* 0x000fe200078e021c */
[----:B------:R1:W2:Y:S03]  /*3860*/  @P1 LDG.E.U16 R174, [R12.64] ;  /* 0x000000040cae1981 */ /* 0x0002a6000c1e1500 */
[----:B0-----:R-:W-:Y:S01]  /*3870*/  IMAD.MOV.U32 R7, RZ, RZ, c[0x0][0x188] ;  /* 0x00006200ff077624 */ /* 0x001fe200078e00ff */
[----:B------:R0:W2:Y:S01]  /*3880*/  @P3 LDG.E.U16 R66, [R26.64] ;  /* 0x000000041a423981 */ /* 0x0000a2000c1e1500 */
[----:B------:R-:W-:-:S02]  /*3890*/  ISETP.GT.AND P3, PT, R5, 0x26, PT ;  /* 0x000000260500780c */ /* 0x000fc40003f64270 */
[----:B------:R-:W-:Y:S01]  /*38a0*/  IMAD R7, R7, 0x24, RZ ;  /* 0x0000002407077824 */ /* 0x000fe200078e02ff */
[----:B------:R-:W-:Y:S01]  /*38b0*/  PRMT R67, RZ, 0x7610, R67 ;  /* 0x00007610ff437816 */ /* 0x000fe20000000043 */
[----:B-1----:R-:W-:Y:S01]  /*38c0*/  IMAD.MOV.U32 R13, RZ, RZ, c[0x0][0x188] ;  /* 0x00006200ff0d7624 */ /* 0x002fe200078e00ff */
[----:B------:R-:W-:Y:S01]  /*38d0*/  ISETP.GT.AND P1, PT, R5, 0x25, PT ;  /* 0x000000250500780c */ /* 0x000fe20003f24270 */
[----:B------:R-:W-:-:S04]  /*38e0*/  IMAD.WIDE R6, R7, 0x2, R28 ;  /* 0x0000000207067825 */ /* 0x000fc800078e021c */
[----:B0-----:R-:W-:Y:S01]  /*38f0*/  IMAD.MOV.U32 R27, RZ, RZ, c[0x0][0x188] ;  /* 0x00006200ff1b7624 */ /* 0x001fe200078e00ff */
[----:B------:R-:W-:Y:S01]  /*3900*/  PRMT R69, RZ, 0x7610, R69 ;  /* 0x00007610ff457816 */ /* 0x000fe20000000045 */
[----:B------:R-:W-:Y:S01]  /*3910*/  IMAD.MOV.U32 R9, RZ, RZ, c[0x0][0x188] ;  /* 0x00006200ff097624 */ /* 0x000fe200078e00ff */
[----:B------:R0:W2:Y:S01]  /*3920*/  @P2 LDG.E.U16 R67, [R6.64] ;  /* 0x0000000406432981 */ /* 0x0000a2000c1e1500 */
[----:B------:R-:W-:Y:S02]  /*3930*/  IMAD R13, R13, 0x26, RZ ;  /* 0x000000260d0d7824 */ /* 0x000fe400078e02ff */
[----:B------:R-:W-:Y:S01]  /*3940*/  IMAD R27, R27, 0x27, RZ ;  /* 0x000000271b1b7824 */ /* 0x000fe200078e02ff */
[----:B------:R-:W-:Y:S01]  /*3950*/  ISETP.GT.AND P4, PT, R5, 0x27, PT ;  /* 0x000000270500780c */ /* 0x000fe20003f84270 */
[----:B------:R-:W-:Y:S02]  /*3960*/  IMAD R9, R9, 0x25, RZ ;  /* 0x0000002509097824 */ /* 0x000fe400078e02ff */
[----:B------:R-:W-:Y:S01]  /*3970*/  IMAD.WIDE R12, R13, 0x2, R28 ;  /* 0x000000020d0c7825 */ /* 0x000fe200078e021c */
[----:B------:R-:W-:-:S03]  /*3980*/  PRMT R68, RZ, 0x7610, R68 ;  /* 0x00007610ff447816 */ /* 0x000fc60000000044 */
[--C-:B0-----:R-:W-:Y:S01]  /*3990*/  IMAD.WIDE R6, R27, 0x2, R28.reuse ;  /* 0x000000021b067825 */ /* 0x101fe200078e021c */
[----:B------:R-:W-:Y:S01]  /*39a0*/  ISETP.GT.AND P0, PT, R5, 0x29, PT ;  /* 0x000000290500780c */ /* 0x000fe20003f04270 */
[----:B------:R0:W2:Y:S02]  /*39b0*/  @P3 LDG.E.U16 R69, [R12.64] ;  /* 0x000000040c453981 */ /* 0x0000a4000c1e1500 */
[----:B------:R-:W-:Y:S02]  /*39c0*/  IMAD.MOV.U32 R27, RZ, RZ, c[0x0][0x188] ;  /* 0x00006200ff1b7624 */ /* 0x000fe400078e00ff */
[----:B------:R-:W-:Y:S01]  /*39d0*/  IMAD.WIDE R8, R9, 0x2, R28 ;  /* 0x0000000209087825 */ /* 0x000fe200078e021c */
[----:B------:R-:W-:-:S03]  /*39e0*/  PRMT R70, RZ, 0x7610, R70 ;  /* 0x00007610ff467816 */ /* 0x000fc60000000046 */
[----:B------:R-:W-:Y:S01]  /*39f0*/  IMAD R27, R27, 0x29, RZ ;  /* 0x000000291b1b7824 */ /* 0x000fe200078e02ff */
[----:B------:R1:W2:Y:S01]  /*3a00*/  @P1 LDG.E.U16 R68, [R8.64] ;  /* 0x0000000408441981 */ /* 0x0002a2000c1e1500 */
[----:B0-----:R-:W-:Y:S02]  /*3a10*/  IMAD.MOV.U32 R13, RZ, RZ, c[0x0][0x188] ;  /* 0x00006200ff0d7624 */ /* 0x001fe400078e00ff */
[----:B------:R-:W-:Y:S01]  /*3a20*/  IMAD.MOV.U32 R26, RZ, RZ, c[0x0][0x188] ;  /* 0x00006200ff1a7624 */ /* 0x000fe200078e00ff */
[----:B------:R-:W-:Y:S01]  /*3a30*/  ISETP.GT.AND P1, PT, R5, 0x2a, PT ;  /* 0x0000002a0500780c */ /* 0x000fe20003f24270 */
[----:B------:R-:W-:Y:S01]  /*3a40*/  IMAD R13, R13, 0x31, RZ ;  /* 0x000000310d0d7824 */ /* 0x000fe200078e02ff */
[----:B------:R-:W-:Y:S01]  /*3a50*/  PRMT R179, RZ, 0x7610, R179 ;  /* 0x00007610ffb37816 */ /* 0x000fe200000000b3 */
[----:B------:R-:W-:Y:S01]  /*3a60*/  IMAD R26, R26, 0x39, RZ ;  /* 0x000000391a1a7824 */ /* 0x000fe200078e02ff */
[----:B------:R0:W2:Y:S01]  /*3a70*/  @P4 LDG.E.U16 R70, [R6.64] ;  /* 0x0000000406464981 */ /* 0x0000a2000c1e1500 */
[----:B-1----:R-:W-:Y:S01]  /*3a80*/  IMAD.WIDE R8, R27, 0x2, R28 ;  /* 0x000000021b087825 */ /* 0x002fe200078e021c */
[----:B------:R-:W-:-:S03]  /*3a90*/  ISETP.GT.AND P3, PT, R5, 0x31, PT ;  /* 0x000000310500780c */ /* 0x000fc60003f64270 */
[----:B------:R-:W-:Y:S01]  /*3aa0*/  IMAD.MOV.U32 R27, RZ, RZ, c[0x0][0x188] ;  /* 0x00006200ff1b7624 */ /* 0x000fe200078e00ff */
[----:B------:R1:W2:Y:S03]  /*3ab0*/  @P0 LDG.E.U16 R179, [R8.64] ;  /* 0x0000000408b30981 */ /* 0x0002a6000c1e1500 */
[----:B------:R-:W-:Y:S02]  /*3ac0*/  IMAD R27, R27, 0x2a, RZ ;  /* 0x0000002a1b1b7824 */ /* 0x000fe400078e02ff */
[----:B0-----:R-:W-:Y:S01]  /*3ad0*/  IMAD.WIDE R6, R13, 0x2, R28 ;  /* 0x000000020d067825 */ /* 0x001fe200078e021c */
[----:B------:R-:W-:-:S03]  /*3ae0*/  PRMT R176, RZ, 0x7610, R176 ;  /* 0x00007610ffb07816 */ /* 0x000fc600000000b0 */
[----:B------:R-:W-:Y:S01]  /*3af0*/  IMAD.WIDE R12, R26, 0x2, R28 ;  /* 0x000000021a0c7825 */ /* 0x000fe200078e021c */
[----:B------:R-:W-:-:S03]  /*3b00*/  ISETP.GT.AND P2, PT, R5, 0x2c, PT ;  /* 0x0000002c0500780c */ /* 0x000fc60003f44270 */
[----:B------:R-:W-:Y:S02]  /*3b10*/  IMAD.MOV.U32 R26, RZ, RZ, c[0x0][0x188] ;  /* 0x00006200ff1a7624 */ /* 0x000fe400078e00ff */
[----:B-1----:R-:W-:Y:S01]  /*3b20*/  IMAD.WIDE R8, R27, 0x2, R28 ;  /* 0x000000021b087825 */ /* 0x002fe200078e021c */
[----:B------:R-:W-:Y:S02]  /*3b30*/  ISETP.GT.AND P0, PT, R5, 0x2b, PT ;  /* 0x0000002b0500780c */ /* 0x000fe40003f04270 */
[----:B------:R-:W-:Y:S01]  /*3b40*/  PRMT R177, RZ, 0x7610, R177 ;  /* 0x00007610ffb17816 */ /* 0x000fe200000000b1 */
[----:B------:R-:W-:Y:S01]  /*3b50*/  IMAD.MOV.U32 R27, RZ, RZ, c[0x0][0x188] ;  /* 0x00006200ff1b7624 */ /* 0x000fe200078e00ff */
[----:B------:R0:W2:Y:S01]  /*3b60*/  @P1 LDG.E.U16 R176, [R8.64] ;  /* 0x0000000408b01981 */ /* 0x0000a2000c1e1500 */
[----:B------:R-:W-:Y:S02]  /*3b70*/  IMAD R26, R26, 0x2c, RZ ;  /* 0x0000002c1a1a7824 */ /* 0x000fe400078e02ff */
[----:B------:R-:W-:Y:S01]  /*3b80*/  IMAD R27, R27, 0x2b, RZ ;  /* 0x0000002b1b1b7824 */ /* 0x000fe200078e02ff */
[----:B------:R-:W-:Y:S01]  /*3b90*/  ISETP.GT.AND P4, PT, R5, 0x39, PT ;  /* 0x000000390500780c */ /* 0x000fe20003f84270 */
[----:B------:R1:W2:Y:S01]  /*3ba0*/  @P3 LDG.E.U16 R177, [R6.64] ;  /* 0x0000000406b13981 */ /* 0x0002a2000c1e1500 */
[----:B------:R-:W-:Y:S01]  /*3bb0*/  PRMT R72, RZ, 0x7610, R72 ;  /* 0x00007610ff487816 */ /* 0x000fe20000000048 */
[----:B0-----:R-:W-:Y:S01]  /*3bc0*/  IMAD.WIDE R8, R26, 0x2, R28 ;  /* 0x000000021a087825 */ /* 0x001fe200078e021c */
[----:B------:R-:W-:-:S03]  /*3bd0*/  PRMT R71, RZ, 0x7610, R71 ;  /* 0x00007610ff477816 */ /* 0x000fc60000000047 */
[----:B------:R-:W-:Y:S01]  /*3be0*/  IMAD.MOV.U32 R26, RZ, RZ, c[0x0][0x188] ;  /* 0x00006200ff1a7624 */ /* 0x000fe200078e00ff */
[----:B------:R-:W-:Y:S01]  /*3bf0*/  ISETP.GT.AND P1, PT, R5, 0x2d, PT ;  /* 0x0000002d0500780c */ /* 0x000fe20003f24270 */
[----:B-1----:R-:W-:Y:S01]  /*3c00*/  IMAD.WIDE R6, R27, 0x2, R28 ;  /* 0x000000021b067825 */ /* 0x002fe200078e021c */
[----:B------:R0:W2:Y:S03]  /*3c10*/  @P2 LDG.E.U16 R72, [R8.64] ;  /* 0x0000000408482981 */ /* 0x0000a6000c1e1500 */
[----:B------:R-:W-:Y:S01]  /*3c20*/  IMAD.MOV.U32 R27, RZ, RZ, c[0x0][0x188] ;  /* 0x00006200ff1b7624 */ /* 0x000fe200078e00ff */
[----:B------:R-:W-:Y:S01]  /*3c30*/  PRMT R175, RZ, 0x7610, R175 ;  /* 0x00007610ffaf7816 */ /* 0x000fe200000000af */
[----:B------:R-:W-:Y:S01]  /*3c40*/  IMAD R26, R26, 0x2e, RZ ;  /* 0x0000002e1a1a7824 */ /* 0x000fe200078e02ff */
[----:B------:R1:W2:Y:S01]  /*3c50*/  @P0 LDG.E.U16 R71, [R6.64] ;  /* 0x0000000406470981 */ /* 0x0002a2000c1e1500 */
[----:B------:R-:W-:Y:S01]  /*3c60*/  IMAD R27, R27, 0x2d, RZ ;  /* 0x0000002d1b1b7824 */ /* 0x000fe200078e02ff */
[----:B------:R-:W-:Y:S01]  /*3c70*/  ISETP.GT.AND P0, PT, R5, 0x2f, PT ;  /* 0x0000002f0500780c */ /* 0x000fe20003f04270 */
[----:B0-----:R-:W-:Y:S01]  /*3c80*/  IMAD.WIDE R8, R26, 0x2, R28 ;  /* 0x000000021a087825 */ /* 0x001fe200078e021c */
[----:B------:R-:W-:Y:S01]  /*3c90*/  PRMT R73, RZ, 0x7610, R73 ;  /* 0x00007610ff497816 */ /* 0x000fe20000000049 */
[----:B------:R0:W3:Y:S02]  /*3ca0*/  @P4 LDG.E.U16 R175, [R12.64] ;  /* 0x000000040caf4981 */ /* 0x0000e4000c1e1500 */
[----:B------:R-:W-:-:S02]  /*3cb0*/  IMAD.MOV.U32 R26, RZ, RZ, c[0x0][0x188] ;  /* 0x00006200ff1a7624 */ /* 0x000fc400078e00ff */
[----:B-1----:R-:W-:Y:S01]  /*3cc0*/  IMAD.WIDE R6, R27, 0x2, R28 ;  /* 0x000000021b067825 */ /* 0x002fe200078e021c */
[----:B------:R-:W-:-:S03]  /*3cd0*/  PRMT R75, RZ, 0x7610, R75 ;  /* 0x00007610ff4b7816 */ /* 0x000fc6000000004b */
[----:B------:R-:W-:Y:S01]  /*3ce0*/  IMAD R26, R26, 0x2f, RZ ;  /* 0x0000002f1a1a7824 */ /* 0x000fe200078e02ff */
[----:B------:R1:W3:Y:S01]  /*3cf0*/  @P1 LDG.E.U16 R73, [R6.64] ;  /* 0x0000000406491981 */ /* 0x0002e2000c1e1500 */
[----:B0-----:R-:W-:Y:S01]  /*3d00*/  IMAD.MOV.U32 R12, RZ, RZ, c[0x0][0x188] ;  /* 0x00006200ff0c7624 */ /* 0x001fe200078e00ff */
[----:B------:R-:W-:-:S03]  /*3d10*/  ISETP.GT.AND P1, PT, R5, 0x32, PT ;  /* 0x000000320500780c */ /* 0x000fc60003f24270 */
[----:B------:R-:W-:Y:S02]  /*3d20*/  IMAD R12, R12, 0x32, RZ ;  /* 0x000000320c0c7824 */ /* 0x000fe400078e02ff */
[----:B-1----:R-:W-:Y:S01]  /*3d30*/  IMAD.WIDE R6, R26, 0x2, R28 ;  /* 0x000000021a067825 */ /* 0x002fe200078e021c */
[----:B------:R-:W-:-:S04]  /*3d40*/  PRMT R178, RZ, 0x7610, R178 ;  /* 0x00007610ffb27816 */ /* 0x000fc800000000b2 */
[----:B------:R0:W3:Y:S01]  /*3d50*/  @P0 LDG.E.U16 R75, [R6.64] ;  /* 0x00000004064b0981 */ /* 0x0000e2000c1e1500 */
[----:B------:R-:W-:Y:S01]  /*3d60*/  ISETP.GT.AND P0, PT, R5, 0x33, PT ;  /* 0x000000330500780c */ /* 0x000fe20003f04270 */
[----:B0-----:R-:W-:-:S04]  /*3d70*/  IMAD.WIDE R6, R12, 0x2, R28 ;  /* 0x000000020c067825 */ /* 0x001fc800078e021c */
[----:B------:R-:W-:Y:S01]  /*3d80*/  IMAD.MOV.U32 R12, RZ, RZ, c[0x0][0x188] ;  /* 0x00006200ff0c7624 */ /* 0x000fe200078e00ff */
[----:B------:R0:W3:Y:S03]  /*3d90*/  @P1 LDG.E.U16 R178, [R6.64] ;  /* 0x0000000406b21981 */ /* 0x0000e6000c1e1500 */
[----:B------:R-:W-:Y:S01]  /*3da0*/  IMAD R12, R12, 0x33, RZ ;  /* 0x000000330c0c7824 */ /* 0x000fe200078e02ff */
[----:B------:R-:W-:Y:S02]  /*3db0*/  PRMT R76, RZ, 0x7610, R76 ;  /* 0x00007610ff4c7816 */ /* 0x000fe4000000004c */
[----:B------:R-:W-:Y:S01]  /*3dc0*/  ISETP.GT.AND P1, PT, R5, 0x34, PT ;  /* 0x000000340500780c */ /* 0x000fe20003f24270 */
[----:B0-----:R-:W-:-:S04]  /*3dd0*/  IMAD.WIDE R6, R12, 0x2, R28 ;  /* 0x000000020c067825 */ /* 0x001fc800078e021c */
[----:B------:R-:W-:Y:S01]  /*3de0*/  IMAD.MOV.U32 R12, RZ, RZ, c[0x0][0x188] ;  /* 0x00006200ff0c7624 */ /* 0x000fe200078e00ff */
[----:B------:R0:W3:Y:S03]  /*3df0*/  @P0 LDG.E.U16 R76, [R6.64] ;  /* 0x00000004064c0981 */ /* 0x0000e6000c1e1500 */
[----:B------:R-:W-:Y:S01]  /*3e00*/  IMAD R12, R12, 0x34, RZ ;  /* 0x000000340c0c7824 */ /* 0x000fe200078e02ff */
[C---:B------:R-:W-:Y:S02]  /*3e10*/  ISETP.GT.AND P3, PT, R5.reuse, 0x2e, PT ;  /* 0x0000002e0500780c */ /* 0x040fe40003f64270 */
[----:B------:R-:W-:Y:S01]  /*3e20*/  PRMT R77, RZ, 0x7610, R77 ;  /* 0x00007610ff4d7816 */ /* 0x000fe2000000004d */
[----:B0-----:R-:W-:Y:S01]  /*3e30*/  IMAD.WIDE R6, R12, 0x2, R28 ;  /* 0x000000020c067825 */ /* 0x001fe200078e021c */
[----:B------:R-:W-:-:S03]  /*3e40*/  ISETP.GT.AND P0, PT, R5, 0x35, PT ;  /* 0x000000350500780c */ /* 0x000fc60003f04270 */
[----:B------:R-:W-:Y:S01]  /*3e50*/  IMAD.MOV.U32 R12, RZ, RZ, c[0x0][0x188] ;  /* 0x00006200ff0c7624 */ /* 0x000fe200078e00ff */
[----:B------:R0:W3:Y:S03]  /*3e60*/  @P1 LDG.E.U16 R77, [R6.64] ;  /* 0x00000004064d1981 */ /* 0x0000e6000c1e1500 */
[----:B------:R-:W-:Y:S01]  /*3e70*/  IMAD R12, R12, 0x35, RZ ;  /* 0x000000350c0c7824 */ /* 0x000fe200078e02ff */
[----:B------:R-:W-:Y:S02]  /*3e80*/  PRMT R74, RZ, 0x7610, R74 ;  /* 0x00007610ff4a7816 */ /* 0x000fe4000000004a */
[C---:B------:R-:W-:Y:S02]  /*3e90*/  ISETP.GT.AND P1, PT, R5.reuse, 0x36, PT ;  /* 0x000000360500780c */ /* 0x040fe40003f24270 */
[----:B------:R-:W-:Y:S01]  /*3ea0*/  PRMT R78, RZ, 0x7610, R78 ;  /* 0x00007610ff4e7816 */ /* 0x000fe2000000004e */
[----:B0-----:R-:W-:Y:S01]  /*3eb0*/  IMAD.WIDE R6, R12, 0x2, R28 ;  /* 0x000000020c067825 */ /* 0x001fe200078e021c */
[----:B------:R0:W3:Y:S03]  /*3ec0*/  @P3 LDG.E.U16 R74, [R8.64] ;  /* 0x00000004084a3981 */ /* 0x0000e6000c1e1500 */
[----:B------:R-:W-:Y:S01]  /*3ed0*/  IMAD.MOV.U32 R12, RZ, RZ, c[0x0][0x188] ;  /* 0x00006200ff0c7624 */ /* 0x000fe200078e00ff */
[----:B------:R-:W-:Y:S01]  /*3ee0*/  ISETP.GT.AND P2, PT, R5, 0x3a, PT ;  /* 0x0000003a0500780c */ /* 0x000fe20003f44270 */
[----:B------:R1:W3:Y:S02]  /*3ef0*/  @P0 LDG.E.U16 R78, [R6.64] ;  /* 0x00000004064e0981 */ /* 0x0002e4000c1e1500 */
[----:B------:R-:W-:Y:S01]  /*3f00*/  IMAD R12, R12, 0x36, RZ ;  /* 0x000000360c0c7824 */ /* 0x000fe200078e02ff */
[----:B------:R-:W-:Y:S01]  /*3f10*/  PRMT R79, RZ, 0x7610, R79 ;  /* 0x00007610ff4f7816 */ /* 0x000fe2000000004f */
[----:B0-----:R-:W-:-:S02]  /*3f20*/  IMAD.MOV.U32 R8, RZ, RZ, c[0x0][0x188] ;  /* 0x00006200ff087624 */ /* 0x001fc400078e00ff */
[----:B-1----:R-:W-:Y:S01]  /*3f30*/  IMAD.WIDE R6, R12, 0x2, R28 ;  /* 0x000000020c067825 */ /* 0x002fe200078e021c */
[----:B------:R-:W-:-:S03]  /*3f40*/  PRMT R180, RZ, 0x7610, R180 ;  /* 0x00007610ffb47816 */ /* 0x000fc600000000b4 */
[----:B------:R-:W-:Y:S01]  /*3f50*/  IMAD R8, R8, 0x3a, RZ ;  /* 0x0000003a08087824 */ /* 0x000fe200078e02ff */
[----:B------:R0:W3:Y:S03]  /*3f60*/  @P1 LDG.E.U16 R79, [R6.64] ;  /* 0x00000004064f1981 */ /* 0x0000e6000c1e1500 */
[----:B0-----:R-:W-:-:S05]  /*3f70*/  IMAD.WIDE R6, R8, 0x2, R28 ;  /* 0x0000000208067825 */ /* 0x001fca00078e021c */
[----:B------:R0:W3:Y:S01]  /*3f80*/  @P2 LDG.E.U16 R180, [R6.64] ;  /* 0x0000000406b42981 */ /* 0x0000e2000c1e1500 */
[----:B------:R-:W-:Y:S01]  /*3f90*/  IMAD.MOV.U32 R8, RZ, RZ, c[0x0][0x188] ;  /* 0x00006200ff087624 */ /* 0x000fe200078e00ff */
[----:B------:R-:W-:-:S03]  /*3fa0*/  ISETP.GT.AND P0, PT, R5, 0x37, PT ;  /* 0x000000370500780c */ /* 0x000fc60003f04270 */
[----:B------:R-:W-:Y:S01]  /*3fb0*/  IMAD R8, R8, 0x37, RZ ;  /* 0x0000003708087824 */ /* 0x000fe200078e02ff */
[----:B------:R-:W-:-:S03]  /*3fc0*/  PRMT R108, RZ, 0x7610, R108 ;  /* 0x00007610ff6c7816 */ /* 0x000fc6000000006c */
[----:B0-----:R-:W-:Y:S01]  /*3fd0*/  IMAD.WIDE R6, R8, 0x2, R28 ;  /* 0x0000000208067825 */ /* 0x001fe200078e021c */
[----:B------:R-:W-:-:S03]  /*3fe0*/  ISETP.GT.AND P1, PT, R5, 0x3b, PT ;  /* 0x0000003b0500780c */ /* 0x000fc60003f24270 */
[----:B------:R-:W-:Y:S02]  /*3ff0*/  IMAD.MOV.U32 R8, RZ, RZ, c[0x0][0x188] ;  /* 0x00006200ff087624 */ /* 0x000fe400078e00ff */
[----:B------:R0:W3:Y:S02]  /*4000*/  @P0 LDG.E.U16 R108, [R6.64] ;  /* 0x00000004066c0981 */ /* 0x0000e4000c1e1500 */
[----:B------:R-:W-:Y:S01]  /*4010*/  IMAD R8, R8, 0x3b, RZ ;  /* 0x0000003b08087824 */ /* 0x000fe200078e02ff */
[----:B------:R-:W-:Y:S02]  /*4020*/  PRMT R109, RZ, 0x7610, R109 ;  /* 0x00007610ff6d7816 */ /* 0x000fe4000000006d */
        /* <DEDUP_REMOVED lines=17> */
[----:B------:R-:W-:Y:S02]  /*4140*/  ISETP.GT.AND P1, PT, R5, 0x3f, PT ;  /* 0x0000003f0500780c */ /* 0x000fe40003f24270 */
[----:B------:R-:W-:Y:S01]  /*4150*/  PRMT R148, RZ, 0x7610, R148 ;  /* 0x00007610ff947816 */ /* 0x000fe20000000094 */
[----:B0-----:R-:W-:-:S04]  /*4160*/  IMAD.WIDE R6, R8, 0x2, R28 ;  /* 0x0000000208067825 */ /* 0x001fc800078e021c */
[----:B------:R-:W-:Y:S01]  /*4170*/  IMAD.MOV.U32 R8, RZ, RZ, c[0x0][0x188] ;  /* 0x00006200ff087624 */ /* 0x000fe200078e00ff */
[----:B------:R0:W3:Y:S03]  /*4180*/  @P0 LDG.E.U16 R148, [R6.64] ;  /* 0x0000000406940981 */ /* 0x0000e6000c1e1500 */
[----:B------:R-:W-:Y:S01]  /*4190*/  IMAD R8, R8, 0x3f, RZ ;  /* 0x0000003f08087824 */ /* 0x000fe200078e02ff */
[----:B------:R-:W-:-:S03]  /*41a0*/  PRMT R149, RZ, 0x7610, R149 ;  /* 0x00007610ff957816 */ /* 0x000fc60000000095 */
[----:B0-----:R-:W-:-:S05]  /*41b0*/  IMAD.WIDE R6, R8, 0x2, R28 ;  /* 0x0000000208067825 */ /* 0x001fca00078e021c */
[----:B------:R0:W3:Y:S04]  /*41c0*/  @P1 LDG.E.U16 R149, [R6.64] ;  /* 0x0000000406951981 */ /* 0x0000e8000c1e1500 */
[----:B------:R-:W-:Y:S01]  /*41d0*/  BAR.SYNC.DEFER_BLOCKING 0x0 ;  /* 0x0000000000007b1d */ /* 0x000fe20000010000 */
[----:B------:R-:W-:Y:S01]  /*41e0*/  ISETP.GE.AND P0, PT, R234, R5, PT ;  /* 0x00000005ea00720c */ /* 0x000fe20003f06270 */
[--C-:B0-----:R-:W-:Y:S02]  /*41f0*/  IMAD.MOV.U32 R6, RZ, RZ, R150.reuse ;  /* 0x000000ffff067224 */ /* 0x101fe400078e0096 */
[----:B------:R-:W-:Y:S01]  /*4200*/  IMAD.MOV.U32 R7, RZ, RZ, R151 ;  /* 0x000000ffff077224 */ /* 0x000fe200078e0097 */
[----:B------:R-:W-:-:S03]  /*4210*/  PRMT R150, RZ, 0x7610, R150 ;  /* 0x00007610ff967816 */ /* 0x000fc60000000096 */
[----:B------:R-:W-:Y:S01]  /*4220*/  IMAD.WIDE R8, R208, 0x2, R6 ;  /* 0x00000002d0087825 */ /* 0x000fe200078e0206 */
[----:B------:R-:W-:-:S03]  /*4230*/  PRMT R151, RZ, 0x7610, R151 ;  /* 0x00007610ff977816 */ /* 0x000fc60000000097 */
[--C-:B------:R-:W-:Y:S02]  /*4240*/  IMAD.MOV.U32 R26, RZ, RZ, R152.reuse ;  /* 0x000000ffff1a7224 */ /* 0x100fe400078e0098 */
[----:B------:R-:W-:Y:S01]  /*4250*/  IMAD.MOV.U32 R27, RZ, RZ, R155 ;  /* 0x000000ffff1b7224 */ /* 0x000fe200078e009b */
[----:B------:R0:W3:Y:S01]  /*4260*/  @!P0 LDG.E.U16 R150, [R8.64] ;  /* 0x0000000408968981 */ /* 0x0000e2000c1e1500 */
[----:B------:R-:W-:Y:S01]  /*4270*/  PRMT R152, RZ, 0x7610, R152 ;  /* 0x00007610ff987816 */ /* 0x000fe20000000098 */
[----:B------:R-:W-:Y:S02]  /*4280*/  IMAD.MOV.U32 R12, RZ, RZ, R153 ;  /* 0x000000ffff0c7224 */ /* 0x000fe400078e0099 */
[----:B0-----:R-:W-:-:S05]  /*4290*/  IMAD.WIDE R8, R208, 0x2, R32 ;  /* 0x00000002d0087825 */ /* 0x001fca00078e0220 */
[----:B------:R0:W3:Y:S01]  /*42a0*/  @!P0 LDG.E.U16 R151, [R8.64] ;  /* 0x0000000408978981 */ /* 0x0000e2000c1e1500 */
[----:B------:R-:W-:Y:S01]  /*42b0*/  IMAD.MOV.U32 R13, RZ, RZ, R154 ;  /* 0x000000ffff0d7224 */ /* 0x000fe200078e009a */
[----:B------:R-:W-:Y:S01]  /*42c0*/  PRMT R153, RZ, 0x7610, R153 ;  /* 0x00007610ff997816 */ /* 0x000fe20000000099 */
[----:B0-----:R-:W-:-:S05]  /*42d0*/  IMAD.WIDE R8, R208, 0x2, R26 ;  /* 0x00000002d0087825 */ /* 0x001fca00078e021a */
[----:B------:R0:W3:Y:S01]  /*42e0*/  @!P0 LDG.E.U16 R152, [R8.64] ;  /* 0x0000000408988981 */ /* 0x0000e2000c1e1500 */
[----:B------:R-:W-:Y:S02]  /*42f0*/  PRMT R154, RZ, 0x7610, R154 ;  /* 0x00007610ff9a7816 */ /* 0x000fe4000000009a */
[----:B------:R-:W-:Y:S01]  /*4300*/  LOP3.LUT R11, R11, R10, RZ, 0x3c, !PT ;  /* 0x0000000a0b0b7212 */ /* 0x000fe200078e3cff */
[----:B0-----:R-:W-:-:S03]  /*4310*/  IMAD.WIDE R8, R208, 0x2, R12 ;  /* 0x00000002d0087825 */ /* 0x001fc600078e020c */
[----:B------:R-:W-:Y:S02]  /*4320*/  LOP3.LUT R10, R11, R10, RZ, 0x3c, !PT ;  /* 0x0000000a0b0a7212 */ /* 0x000fe400078e3cff */
[----:B------:R0:W3:Y:S01]  /*4330*/  @!P0 LDG.E.U16 R153, [R8.64] ;  /* 0x0000000408998981 */ /* 0x0000e2000c1e1500 */
[----:B------:R-:W-:Y:S02]  /*4340*/  PRMT R155, RZ, 0x7610, R155 ;  /* 0x00007610ff9b7816 */ /* 0x000fe4000000009b */
[----:B------:R-:W-:Y:S01]  /*4350*/  LOP3.LUT R23, R23, R22, RZ, 0x3c, !PT ;  /* 0x0000001617177212 */ /* 0x000fe200078e3cff */
[----:B0-----:R-:W-:Y:S01]  /*4360*/  IMAD.WIDE R8, R208, 0x2, R24 ;  /* 0x00000002d0087825 */ /* 0x001fe200078e0218 */
[----:B------:R-:W-:-:S04]  /*4370*/  LOP3.LUT R11, R11, R10, RZ, 0x3c, !PT ;  /* 0x0000000a0b0b7212 */ /* 0x000fc800078e3cff */
[----:B------:R0:W3:Y:S01]  /*4380*/  @!P0 LDG.E.U16 R154, [R8.64] ;  /* 0x00000004089a8981 */ /* 0x0000e2000c1e1500 */
[----:B------:R-:W-:Y:S02]  /*4390*/  LOP3.LUT R22, R23, R22, RZ, 0x3c, !PT ;  /* 0x0000001617167212 */ /* 0x000fe400078e3cff */
[----:B------:R-:W-:Y:S01]  /*43a0*/  LOP3.LUT R35, R35, R34, RZ, 0x3c, !PT ;  /* 0x0000002223237212 */ /* 0x000fe200078e3cff */
[----:B--2---:R1:W-:Y:S01]  /*43b0*/  STS.U16 [R4], R156 ;  /* 0x0000009c04007388 */ /* 0x0043e20000000400 */
[----:B0-----:R-:W-:Y:S01]  /*43c0*/  IMAD.WIDE R8, R208, 0x2, R30 ;  /* 0x00000002d0087825 */ /* 0x001fe200078e021e */
[----:B------:R-:W-:Y:S02]  /*43d0*/  LOP3.LUT R23, R23, R22, RZ, 0x3c, !PT ;  /* 0x0000001617177212 */ /* 0x000fe400078e3cff */
[----:B-1----:R-:W-:Y:S02]  /*43e0*/  PRMT R156, RZ, 0x7610, R156 ;  /* 0x00007610ff9c7816 */ /* 0x002fe4000000009c */
[----:B------:R0:W2:Y:S01]  /*43f0*/  @!P0 LDG.E.U16 R155, [R8.64] ;  /* 0x00000004089b8981 */ /* 0x0000a2000c1e1500 */
[----:B------:R-:W-:-:S02]  /*4400*/  LOP3.LUT R34, R35, R34, RZ, 0x3c, !PT ;  /* 0x0000002223227212 */ /* 0x000fc400078e3cff */
[----:B------:R-:W-:Y:S01]  /*4410*/  LOP3.LUT R19, R19, R18, RZ, 0x3c, !PT ;  /* 0x0000001213137212 */ /* 0x000fe200078e3cff */
[----:B------:R1:W-:Y:S01]  /*4420*/  STS.U16 [R4+0x800], R157 ;  /* 0x0008009d04007388 */ /* 0x0003e20000000400 */
[----:B0-----:R-:W-:Y:S01]  /*4430*/  IMAD.WIDE R8, R208, 0x2, R10 ;  /* 0x00000002d0087825 */ /* 0x001fe200078e020a */
[----:B------:R-:W-:Y:S02]  /*4440*/  LOP3.LUT R35, R35, R34, RZ, 0x3c, !PT ;  /* 0x0000002223237212 */ /* 0x000fe400078e3cff */
[----:B-1----:R-:W-:Y:S02]  /*4450*/  PRMT R157, RZ, 0x7610, R157 ;  /* 0x00007610ff9d7816 */ /* 0x002fe4000000009d */
[----:B------:R0:W2:Y:S01]  /*4460*/  @!P0 LDG.E.U16 R156, [R8.64] ;  /* 0x00000004089c8981 */ /* 0x0000a2000c1e1500 */
[----:B------:R-:W-:-:S03]  /*4470*/  LOP3.LUT R18, R19, R18, RZ, 0x3c, !PT ;  /* 0x0000001213127212 */ /* 0x000fc600078e3cff */
        /* <DEDUP_REMOVED lines=8> */
[----:B-1----:R-:W-:-:S04]  /*4500*/  PRMT R159, RZ, 0x7610, R159 ;  /* 0x00007610ff9f7816 */ /* 0x002fc8000000009f */
[----:B------:R0:W2:Y:S01]  /*4510*/  @!P0 LDG.E.U16 R158, [R8.64] ;  /* 0x00000004089e8981 */ /* 0x0000a2000c1e1500 */
[----:B------:R-:W-:-:S03]  /*4520*/  LOP3.LUT R16, R17, R16, RZ, 0x3c, !PT ;  /* 0x0000001011107212 */ /* 0x000fc600078e3cff */
[----:B------:R1:W-:Y:S01]  /*4530*/  STS.U16 [R4+0x2000], R186 ;  /* 0x002000ba04007388 */ /* 0x0003e20000000400 */
[C---:B0-----:R-:W-:Y:S01]  /*4540*/  IMAD.WIDE R8, R208.reuse, 0x2, R18 ;  /* 0x00000002d0087825 */ /* 0x041fe200078e0212 */
[----:B------:R-:W-:Y:S02]  /*4550*/  LOP3.LUT R17, R17, R16, RZ, 0x3c, !PT ;  /* 0x0000001011117212 */ /* 0x000fe400078e3cff */
[----:B-1----:R-:W-:Y:S02]  /*4560*/  PRMT R186, RZ, 0x7610, R186 ;  /* 0x00007610ffba7816 */ /* 0x002fe400000000ba */
[----:B------:R0:W2:Y:S04]  /*4570*/  @!P0 LDG.E.U16 R159, [R8.64] ;  /* 0x00000004089f8981 */ /* 0x0000a8000c1e1500 */
[----:B------:R1:W-:Y:S01]  /*4580*/  STS.U16 [R4+0x2800], R187 ;  /* 0x002800bb04007388 */ /* 0x0003e20000000400 */
[----:B0-----:R-:W-:Y:S01]  /*4590*/  IMAD.WIDE R8, R208, 0x2, R20 ;  /* 0x00000002d0087825 */ /* 0x001fe200078e0214 */
[----:B-1----:R-:W-:-:S04]  /*45a0*/  PRMT R187, RZ, 0x7610, R187 ;  /* 0x00007610ffbb7816 */ /* 0x002fc800000000bb */
[----:B------:R0:W2:Y:S02]  /*45b0*/  @!P0 LDG.E.U16 R186, [R8.64] ;  /* 0x0000000408ba8981 */ /* 0x0000a4000c1e1500 */
[----:B0-----:R-:W-:Y:S02]  /*45c0*/  IMAD.WIDE R8, R208, 0x2, R16 ;  /* 0x00000002d0087825 */ /* 0x001fe400078e0210 */
[----:B------:R0:W-:Y:S04]  /*45d0*/  STS.U16 [R4+0x3000], R188 ;  /* 0x003000bc04007388 */ /* 0x0001e80000000400 */
[----:B------:R1:W2:Y:S01]  /*45e0*/  @!P0 LDG.E.U16 R187, [R8.64] ;  /* 0x0000000408bb8981 */ /* 0x0002a2000c1e1500 */
[----:B------:R-:W-:Y:S02]  /*45f0*/  LOP3.LUT R45, R45, R44, RZ, 0x3c, !PT ;  /* 0x0000002c2d2d7212 */ /* 0x000fe400078e3cff */
[----:B0-----:R-:W-:Y:S01]  /*4600*/  PRMT R188, RZ, 0x7610, R188 ;  /* 0x00007610ffbc7816 */ /* 0x001fe200000000bc */
[----:B-1----:R-:W-:-:S02]  /*4610*/  IMAD.MOV.U32 R8, RZ, RZ, R15 ;  /* 0x000000ffff087224 */ /* 0x002fc400078e000f */
[----:B------:R-:W-:-:S04]  /*4620*/  IMAD.MOV.U32 R9, RZ, RZ, R14 ;  /* 0x000000ffff097224 */ /* 0x000fc800078e000e */
[----:B------:R-:W-:Y:S01]  /*4630*/  IMAD.WIDE R14, R208, 0x2, R8 ;  /* 0x00000002d00e7825 */ /* 0x000fe200078e0208 */
[----:B------:R-:W-:Y:S01]  /*4640*/  LOP3.LUT R44, R45, R44, RZ, 0x3c, !PT ;  /* 0x0000002c2d2c7212 */ /* 0x000fe200078e3cff */
[----:B------:R0:W-:Y:S04]  /*4650*/  STS.U16 [R4+0x3800], R189 ;  /* 0x003800bd04007388 */ /* 0x0001e80000000400 */
[----:B------:R1:W2:Y:S01]  /*4660*/  @!P0 LDG.E.U16 R188, [R14.64] ;  /* 0x000000040ebc8981 */ /* 0x0002a2000c1e1500 */
[----:B------:R-:W-:Y:S02]  /*4670*/  LOP3.LUT R43, R43, R42, RZ, 0x3c, !PT ;  /* 0x0000002a2b2b7212 */ /* 0x000fe400078e3cff */
[----:B------:R-:W-:Y:S02]  /*4680*/  LOP3.LUT R45, R45, R44, RZ, 0x3c, !PT ;  /* 0x0000002c2d2d7212 */ /* 0x000fe400078e3cff */
[----:B0-----:R-:W-:Y:S01]  /*4690*/  PRMT R189, RZ, 0x7610, R189 ;  /* 0x00007610ffbd7816 */ /* 0x001fe200000000bd */
[----:B-1----:R-:W-:-:S02]  /*46a0*/  IMAD.MOV.U32 R14, RZ, RZ, R37 ;  /* 0x000000ffff0e7224 */ /* 0x002fc400078e0025 */
[----:B------:R-:W-:Y:S01]  /*46b0*/  IMAD.MOV.U32 R15, RZ, RZ, R36 ;  /* 0x000000ffff0f7224 */ /* 0x000fe200078e0024 */
[----:B------:R-:W-:-:S03]  /*46c0*/  LOP3.LUT R42, R43, R42, RZ, 0x3c, !PT ;  /* 0x0000002a2b2a7212 */ /* 0x000fc600078e3cff */
[----:B------:R-:W-:Y:S01]  /*46d0*/  IMAD.WIDE R36, R208, 0x2, R14 ;  /* 0x00000002d0247825 */ /* 0x000fe200078e020e */
[----:B------:R0:W-:Y:S01]  /*46e0*/  STS.U16 [R233+0x100], R192 ;  /* 0x000100c0e9007388 */ /* 0x0001e20000000400 */
[----:B------:R-:W-:-:S03]  /*46f0*/  LOP3.LUT R43, R43, R42, RZ, 0x3c, !PT ;  /* 0x0000002a2b2b7212 */ /* 0x000fc600078e3cff */
[----:B------:R1:W2:Y:S01]  /*4700*/  @!P0 LDG.E.U16 R189, [R36.64] ;  /* 0x0000000424bd8981 */ /* 0x0002a2000c1e1500 */
[----:B0-----:R-:W-:Y:S01]  /*4710*/  PRMT R192, RZ, 0x7610, R192 ;  /* 0x00007610ffc07816 */ /* 0x001fe200000000c0 */
[----:B-1----:R-:W-:Y:S01]  /*4720*/  IMAD.WIDE R36, R208, 0x2, R44 ;  /* 0x00000002d0247825 */ /* 0x002fe200078e022c */
[----:B------:R-:W-:-:S04]  /*4730*/  PRMT R193, RZ, 0x7610, R193 ;  /* 0x00007610ffc17816 */ /* 0x000fc800000000c1 */
[----:B------:R0:W2:Y:S01]  /*4740*/  @!P0 LDG.E.U16 R192, [R36.64] ;  /* 0x0000000424c08981 */ /* 0x0000a2000c1e1500 */
[----:B------:R-:W-:Y:S01]  /*4750*/  PRMT R194, RZ, 0x7610, R194 ;  /* 0x00007610ffc27816 */ /* 0x000fe200000000c2 */
[----:B0-----:R-:W-:-:S05]  /*4760*/  IMAD.WIDE R36, R208, 0x2, R42 ;  /* 0x00000002d0247825 */ /* 0x001fca00078e022a */
[----:B------:R0:W2:Y:S02]  /*4770*/  @!P0 LDG.E.U16 R193, [R36.64] ;  /* 0x0000000424c18981 */ /* 0x0000a4000c1e1500 */
[----:B0-----:R-:W-:Y:S02]  /*4780*/  IMAD.MOV.U32 R36, RZ, RZ, R41 ;  /* 0x000000ffff247224 */ /* 0x001fe400078e0029 */
[----:B------:R-:W-:-:S04]  /*4790*/  IMAD.MOV.U32 R37, RZ, RZ, R40 ;  /* 0x000000ffff257224 */ /* 0x000fc800078e0028 */
[----:B------:R-:W-:Y:S01]  /*47a0*/  IMAD.WIDE R40, R208, 0x2, R36 ;  /* 0x00000002d0287825 */ /* 0x000fe200078e0224 */
[----:B------:R0:W-:Y:S04]  /*47b0*/  STS.U16 [R233+0x1900], R169 ;  /* 0x001900a9e9007388 */ /* 0x0001e80000000400 */
[----:B------:R1:W2:Y:S01]  /*47c0*/  @!P0 LDG.E.U16 R194, [R40.64] ;  /* 0x0000000428c28981 */ /* 0x0002a2000c1e1500 */
[----:B------:R-:W-:Y:S01]  /*47d0*/  PRMT R199, RZ, 0x7610, R199 ;  /* 0x00007610ffc77816 */ /* 0x000fe200000000c7 */
[----:B-1----:R-:W-:Y:S02]  /*47e0*/  IMAD.MOV.U32 R40, RZ, RZ, R167 ;  /* 0x000000ffff287224 */ /* 0x002fe400078e00a7 */
[----:B------:R-:W-:-:S04]  /*47f0*/  IMAD.MOV.U32 R41, RZ, RZ, R168 ;  /* 0x000000ffff297224 */ /* 0x000fc800078e00a8 */
[----:B0-----:R-:W-:Y:S01]  /*4800*/  IMAD.WIDE R168, R208, 0x2, R40 ;  /* 0x00000002d0a87825 */ /* 0x001fe200078e0228 */
[----:B------:R-:W-:-:S04]  /*4810*/  PRMT R204, RZ, 0x7610, R204 ;  /* 0x00007610ffcc7816 */ /* 0x000fc800000000cc */
[----:B------:R0:W2:Y:S01]  /*4820*/  @!P0 LDG.E.U16 R199, [R168.64] ;  /* 0x00000004a8c78981 */ /* 0x0000a2000c1e1500 */
[----:B------:R-:W-:Y:S02]  /*4830*/  PRMT R209, RZ, 0x7610, R209 ;  /* 0x00007610ffd17816 */ /* 0x000fe400000000d1 */
[----:B------:R-:W-:Y:S01]  /*4840*/  LOP3.LUT R163, R163, R162, RZ, 0x3c, !PT ;  /* 0x000000a2a3a37212 */ /* 0x000fe200078e3cff */
[----:B0-----:R-:W-:-:S03]  /*4850*/  IMAD.WIDE R168, R208, 0x2, R38 ;  /* 0x00000002d0a87825 */ /* 0x001fc600078e0226 */
[----:B------:R-:W-:Y:S02]  /*4860*/  LOP3.LUT R162, R163, R162, RZ, 0x3c, !PT ;  /* 0x000000a2a3a27212 */ /* 0x000fe400078e3cff */
[----:B------:R0:W2:Y:S01]  /*4870*/  @!P0 LDG.E.U16 R204, [R168.64] ;  /* 0x00000004a8cc8981 */ /* 0x0000a2000c1e1500 */
[----:B------:R-:W-:Y:S02]  /*4880*/  PRMT R214, RZ, 0x7610, R214 ;  /* 0x00007610ffd67816 */ /* 0x000fe400000000d6 */
[----:B------:R-:W-:Y:S01]  /*4890*/  LOP3.LUT R165, R165, R164, RZ, 0x3c, !PT ;  /* 0x000000a4a5a57212 */ /* 0x000fe200078e3cff */
[----:B0-----:R-:W-:Y:S01]  /*48a0*/  IMAD.WIDE R168, R208, 0x2, R46 ;  /* 0x00000002d0a87825 */ /* 0x001fe200078e022e */
[----:B------:R-:W-:-:S04]  /*48b0*/  LOP3.LUT R163, R163, R162, RZ, 0x3c, !PT ;  /* 0x000000a2a3a37212 */ /* 0x000fc800078e3cff */
[----:B------:R0:W2:Y:S01]  /*48c0*/  @!P0 LDG.E.U16 R209, [R168.64] ;  /* 0x00000004a8d18981 */ /* 0x0000a2000c1e1500 */
[C---:B------:R-:W-:Y:S02]  /*48d0*/  LOP3.LUT R164, R165.reuse, R164, RZ, 0x3c, !PT ;  /* 0x000000a4a5a47212 */ /* 0x040fe400078e3cff */
[----:B------:R-:W-:Y:S01]  /*48e0*/  PRMT R219, RZ, 0x7610, R219 ;  /* 0x00007610ffdb7816 */ /* 0x000fe200000000db */
[----:B0-----:R-:W-:Y:S01]  /*48f0*/  IMAD.WIDE R168, R208, 0x2, R160 ;  /* 0x00000002d0a87825 */ /* 0x001fe200078e02a0 */
[----:B------:R-:W-:-:S04]  /*4900*/  LOP3.LUT R165, R165, R164, RZ, 0x3c, !PT ;  /* 0x000000a4a5a57212 */ /* 0x000fc800078e3cff */
[----:B------:R0:W2:Y:S01]  /*4910*/  @!P0 LDG.E.U16 R214, [R168.64] ;  /* 0x00000004a8d68981 */ /* 0x0000a2000c1e1500 */
[----:B------:R-:W-:Y:S01]  /*4920*/  PRMT R224, RZ, 0x7610, R224 ;  /* 0x00007610ffe07816 */ /* 0x000fe200000000e0 */
[----:B------:R-:W-:Y:S02]  /*4930*/  IMAD.MOV.U32 R167, RZ, RZ, R166 ;  /* 0x000000ffffa77224 */ /* 0x000fe400078e00a6 */
[----:B0-----:R-:W-:-:S05]  /*4940*/  IMAD.WIDE R168, R208, 0x2, R162 ;  /* 0x00000002d0a87825 */ /* 0x001fca00078e02a2 */
[----:B------:R0:W2:Y:S01]  /*4950*/  @!P0 LDG.E.U16 R219, [R168.64] ;  /* 0x00000004a8db8981 */ /* 0x0000a2000c1e1500 */
[--C-:B------:R-:W-:Y:S01]  /*4960*/  IMAD.MOV.U32 R166, RZ, RZ, R195.reuse ;  /* 0x000000ffffa67224 */ /* 0x100fe200078e00c3 */
[----:B------:R-:W-:Y:S01]  /*4970*/  PRMT R195, RZ, 0x7610, R195 ;  /* 0x00007610ffc37816 */ /* 0x000fe200000000c3 */
[----:B0-----:R-:W-:-:S05]  /*4980*/  IMAD.WIDE R168, R208, 0x2, R164 ;  /* 0x00000002d0a87825 */ /* 0x001fca00078e02a4 */
[----:B------:R0:W2:Y:S02]  /*4990*/  @!P0 LDG.E.U16 R224, [R168.64] ;  /* 0x00000004a8e08981 */ /* 0x0000a4000c1e1500 */
[----:B0-----:R-:W-:Y:S02]  /*49a0*/  IMAD.WIDE R168, R208, 0x2, R166 ;  /* 0x00000002d0a87825 */ /* 0x001fe400078e02a6 */
[----:B------:R-:W-:Y:S04]  /*49b0*/  STS.U16 [R233+0x900], R191 ;  /* 0x000900bfe9007388 */ /* 0x000fe80000000400 */
[----:B------:R0:W2:Y:S04]  /*49c0*/  @!P0 LDG.E.U16 R195, [R168.64] ;  /* 0x00000004a8c38981 */ /* 0x0000a8000c1e1500 */
[----:B------:R-:W-:Y:S04]  /*49d0*/  STS.U16 [R233+0x1100], R183 ;  /* 0x001100b7e9007388 */ /* 0x000fe80000000400 */
[----:B------:R-:W-:Y:S01]  /*49e0*/  STS.U16 [R233+0x2100], R181 ;  /* 0x002100b5e9007388 */ /* 0x000fe20000000400 */
[----:B0-----:R-:W-:-:S02]  /*49f0*/  IMAD.MOV.U32 R168, RZ, RZ, R197 ;  /* 0x000000ffffa87224 */ /* 0x001fc400078e00c5 */
[--C-:B------:R-:W-:Y:S01]  /*4a00*/  IMAD.MOV.U32 R169, RZ, RZ, R196.reuse ;  /* 0x000000ffffa97224 */ /* 0x100fe200078e00c4 */
[----:B------:R-:W-:Y:S01]  /*4a10*/  STS.U16 [R233+0x2900], R179 ;  /* 0x002900b3e9007388 */ /* 0x000fe20000000400 */
[----:B------:R-:W-:-:S03]  /*4a20*/  PRMT R196, RZ, 0x7610, R196 ;  /* 0x00007610ffc47816 */ /* 0x000fc600000000c4 */
[----:B------:R-:W-:Y:S04]  /*4a30*/  STS.U16 [R233+0x3100], R177 ;  /* 0x003100b1e9007388 */ /* 0x000fe80000000400 */
[----:B---3--:R-:W-:Y:S04]  /*4a40*/  STS.U16 [R233+0x3900], R175 ;  /* 0x003900afe9007388 */ /* 0x008fe80000000400 */
[----:B------:R-:W-:Y:S04]  /*4a50*/  STS.U16 [R232+0xa00], R171 ;  /* 0x000a00abe8007388 */ /* 0x000fe80000000400 */
[----:B------:R0:W-:Y:S01]  /*4a60*/  STS.U16 [R232+0x1200], R170 ;  /* 0x001200aae8007388 */ /* 0x0001e20000000400 */
[----:B------:R-:W-:Y:S01]  /*4a70*/  PRMT R197, RZ, 0x7610, R197 ;  /* 0x00007610ffc57816 */ /* 0x000fe200000000c5 */
[----:B0-----:R-:W-:-:S02]  /*4a80*/  IMAD.WIDE R170, R208, 0x2, R168 ;  /* 0x00000002d0aa7825 */ /* 0x001fc400078e02a8 */
[----:B------:R-:W-:Y:S04]  /*4a90*/  STS.U16 [R232+0x200], R173 ;  /* 0x000200ade8007388 */ /* 0x000fe80000000400 */
[----:B------:R0:W3:Y:S04]  /*4aa0*/  @!P0 LDG.E.U16 R196, [R170.64] ;  /* 0x00000004aac48981 */ /* 0x0000e8000c1e1500 */
[----:B------:R1:W-:Y:S01]  /*4ab0*/  STS.U16 [R232+0x1a00], R172 ;  /* 0x001a00ace8007388 */ /* 0x0003e20000000400 */
[----:B0-----:R-:W-:Y:S02]  /*4ac0*/  IMAD.MOV.U32 R170, RZ, RZ, R200 ;  /* 0x000000ffffaa7224 */ /* 0x001fe400078e00c8 */
[----:B------:R-:W-:-:S04]  /*4ad0*/  IMAD.MOV.U32 R171, RZ, RZ, R198 ;  /* 0x000000ffffab7224 */ /* 0x000fc800078e00c6 */
[----:B-1----:R-:W-:Y:S01]  /*4ae0*/  IMAD.WIDE R172, R208, 0x2, R170 ;  /* 0x00000002d0ac7825 */ /* 0x002fe200078e02aa */
[----:B------:R0:W-:Y:S04]  /*4af0*/  STS.U16 [R232+0x2200], R174 ;  /* 0x002200aee8007388 */ /* 0x0001e80000000400 */
[----:B------:R1:W3:Y:S01]  /*4b00*/  @!P0 LDG.E.U16 R197, [R172.64] ;  /* 0x00000004acc58981 */ /* 0x0002e2000c1e1500 */
[----:B------:R-:W-:Y:S01]  /*4b10*/  PRMT R198, RZ, 0x7610, R198 ;  /* 0x00007610ffc67816 */ /* 0x000fe200000000c6 */
[----:B-1----:R-:W-:Y:S02]  /*4b20*/  IMAD.MOV.U32 R172, RZ, RZ, R202 ;  /* 0x000000ffffac7224 */ /* 0x002fe400078e00ca */
[----:B------:R-:W-:-:S04]  /*4b30*/  IMAD.MOV.U32 R173, RZ, RZ, R201 ;  /* 0x000000ffffad7224 */ /* 0x000fc800078e00c9 */
[----:B0-----:R-:W-:Y:S01]  /*4b40*/  IMAD.WIDE R174, R208, 0x2, R172 ;  /* 0x00000002d0ae7825 */ /* 0x001fe200078e02ac */
        /* <DEDUP_REMOVED lines=29> */
[----:B0-----:R-:W-:-:S05]  /*4d20*/  IMAD.WIDE R190, R208, 0x2, R182 ;  /* 0x00000002d0be7825 */ /* 0x001fca00078e02b6 */
[----:B------:R-:W3:Y:S04]  /*4d30*/  @!P0 LDG.E.U16 R205, [R190.64] ;  /* 0x00000004becd8981 */ /* 0x000ee8000c1e1500 */
[----:B------:R-:W-:Y:S04]  /*4d40*/  STS.U16 [R231+0x1300], R56 ;  /* 0x00130038e7007388 */ /* 0x000fe80000000400 */
[----:B------:R-:W-:Y:S04]  /*4d50*/  STS.U16 [R231+0x1b00], R61 ;  /* 0x001b003de7007388 */ /* 0x000fe80000000400 */
[----:B------:R-:W-:Y:S04]  /*4d60*/  STS.U16 [R231+0x2300], R66 ;  /* 0x00230042e7007388 */ /* 0x000fe80000000400 */
[----:B------:R-:W-:Y:S04]  /*4d70*/  STS.U16 [R231+0x2b00], R71 ;  /* 0x002b0047e7007388 */ /* 0x000fe80000000400 */
[----:B------:R-:W-:Y:S04]  /*4d80*/  STS.U16 [R231+0x3300], R76 ;  /* 0x0033004ce7007388 */ /* 0x000fe80000000400 */
[----:B------:R-:W-:Y:S04]  /*4d90*/  STS.U16 [R231+0x3b00], R109 ;  /* 0x003b006de7007388 */ /* 0x000fe80000000400 */
[----:B-----5:R-:W-:Y:S04]  /*4da0*/  STS.U16 [R230+0x400], R48 ;  /* 0x00040030e6007388 */ /* 0x020fe80000000400 */
[----:B------:R-:W-:Y:S04]  /*4db0*/  STS.U16 [R230+0xc00], R52 ;  /* 0x000c0034e6007388 */ /* 0x000fe80000000400 */
[----:B------:R-:W-:Y:S04]  /*4dc0*/  STS.U16 [R230+0x1400], R57 ;  /* 0x00140039e6007388 */ /* 0x000fe80000000400 */
[----:B------:R-:W-:Y:S04]  /*4dd0*/  STS.U16 [R230+0x1c00], R62 ;  /* 0x001c003ee6007388 */ /* 0x000fe80000000400 */
[----:B------:R-:W-:Y:S04]  /*4de0*/  STS.U16 [R230+0x2400], R67 ;  /* 0x00240043e6007388 */ /* 0x000fe80000000400 */
[----:B------:R-:W-:Y:S04]  /*4df0*/  STS.U16 [R230+0x2c00], R72 ;  /* 0x002c0048e6007388 */ /* 0x000fe80000000400 */
[----:B------:R-:W-:Y:S04]  /*4e00*/  STS.U16 [R230+0x3400], R77 ;  /* 0x0034004de6007388 */ /* 0x000fe80000000400 */
[----:B------:R-:W-:Y:S04]  /*4e10*/  STS.U16 [R230+0x3c00], R110 ;  /* 0x003c006ee6007388 */ /* 0x000fe80000000400 */
[----:B----4-:R-:W-:Y:S04]  /*4e20*/  STS.U16 [R229+0x500], R49 ;  /* 0x00050031e5007388 */ /* 0x010fe80000000400 */
[----:B------:R-:W-:Y:S04]  /*4e30*/  STS.U16 [R229+0xd00], R53 ;  /* 0x000d0035e5007388 */ /* 0x000fe80000000400 */
        /* <DEDUP_REMOVED lines=24> */
[----:B--2---:R-:W-:Y:S04]  /*4fc0*/  STS.U16 [R2+0x4800], R158 ;  /* 0x0048009e02007388 */ /* 0x004fe80000000400 */
[----:B------:R-:W-:Y:S04]  /*4fd0*/  STS.U16 [R2+0x4c00], R188 ;  /* 0x004c00bc02007388 */ /* 0x000fe80000000400 */
[----:B------:R-:W-:Y:S04]  /*4fe0*/  STS.U16 [R2+0x5000], R194 ;  /* 0x005000c202007388 */ /* 0x000fe80000000400 */
[----:B------:R-:W-:Y:S04]  /*4ff0*/  STS.U16 [R2+0x5400], R214 ;  /* 0x005400d602007388 */ /* 0x000fe80000000400 */
[----:B---3--:R-:W-:Y:S04]  /*5000*/  STS.U16 [R2+0x5800], R196 ;  /* 0x005800c402007388 */ /* 0x008fe80000000400 */
        /* <DEDUP_REMOVED lines=25> */
[----:B------:R-:W-:Y:S06]  /*51a0*/  BAR.SYNC.DEFER_BLOCKING 0x0 ;  /* 0x0000000000007b1d */ /* 0x000fec0000010000 */
[----:B------:R-:W-:Y:S04]  /*51b0*/  LDSM.16.MT88.4 R76, [R3] ;  /* 0x00000000034c783b */ /* 0x000fe80000004200 */
[----:B------:R-:W0:Y:S04]  /*51c0*/  LDSM.16.M88.4 R48, [R184+0x4000] ;  /* 0x00400000b830783b */ /* 0x000e280000000200 */
[----:B------:R-:W1:Y:S04]  /*51d0*/  LDSM.16.M88.4 R52, [R184+0x4800] ;  /* 0x00480000b834783b */ /* 0x000e680000000200 */
[----:B------:R-:W2:Y:S04]  /*51e0*/  LDSM.16.M88.4 R56, [R184+0x5000] ;  /* 0x00500000b838783b */ /* 0x000ea80000000200 */
[----:B------:R-:W3:Y:S04]  /*51f0*/  LDSM.16.M88.4 R60, [R184+0x5800] ;  /* 0x00580000b83c783b */ /* 0x000ee80000000200 */
[----:B------:R-:W4:Y:S04]  /*5200*/  LDSM.16.MT88.4 R152, [R3+0x80] ;  /* 0x000080000398783b */ /* 0x000f280000004200 */
[----:B------:R-:W5:Y:S04]  /*5210*/  LDSM.16.MT88.4 R148, [R222] ;  /* 0x00000000de94783b */ /* 0x000f680000004200 */
[----:B------:R-:W3:Y:S04]  /*5220*/  LDSM.16.MT88.4 R108, [R222+0x80] ;  /* 0x00008000de6c783b */ /* 0x000ee80000004200 */
[----:B------:R-:W4:Y:S04]  /*5230*/  LDSM.16.MT88.4 R64, [R3+0x1000] ;  /* 0x001000000340783b */ /* 0x000f280000004200 */
[----:B------:R-:W4:Y:S04]  /*5240*/  LDSM.16.MT88.4 R68, [R3+0x1080] ;  /* 0x001080000344783b */ /* 0x000f280000004200 */
[----:B------:R-:W5:Y:S01]  /*5250*/  LDSM.16.MT88.4 R72, [R222+0x1000] ;  /* 0x00100000de48783b */ /* 0x000f620000004200 */
[C---:B0-----:R-:W-:Y:S03]  /*5260*/  HMMA.16816.F32 R96, R76.reuse, R48, R96 ;  /* 0x000000304c60723c */ /* 0x041fe60000001860 */
[----:B------:R-:W-:Y:S05]  /*5270*/  LDSM.16.MT88.4 R156, [R222+0x2000] ;  /* 0x00200000de9c783b */ /* 0x000fea0000004200 */
[C---:B-1----:R-:W-:Y:S08]  /*5280*/  HMMA.16816.F32 R92, R76.reuse, R52, R92 ;  /* 0x000000344c5c723c */ /* 0x042ff0000000185c */
[C---:B--2---:R-:W-:Y:S08]  /*5290*/  HMMA.16816.F32 R88, R76.reuse, R56, R88 ;  /* 0x000000384c58723c */ /* 0x044ff00000001858 */
[----:B---3--:R-:W-:Y:S01]  /*52a0*/  HMMA.16816.F32 R76, R76, R60, R140 ;  /* 0x0000003c4c4c723c */ /* 0x008fe2000000188c */
[----:B------:R-:W0:Y:S07]  /*52b0*/  LDSM.16.MT88.4 R140, [R222+0x1080] ;  /* 0x00108000de8c783b */ /* 0x000e2e0000004200 */
[C---:B----4-:R-:W-:Y:S08]  /*52c0*/  HMMA.16816.F32 R80, R152.reuse, R48, R80 ;  /* 0x000000309850723c */ /* 0x050ff00000001850 */
[C---:B------:R-:W-:Y:S08]  /*52d0*/  HMMA.16816.F32 R84, R152.reuse, R52, R84 ;  /* 0x000000349854723c */ /* 0x040ff00000001854 */
[C---:B------:R-:W-:Y:S08]  /*52e0*/  HMMA.16816.F32 R112, R152.reuse, R56, R112 ;  /* 0x000000389870723c */ /* 0x040ff00000001870 */
[----:B------:R-:W-:Y:S01]  /*52f0*/  HMMA.16816.F32 R116, R152, R60, R116 ;  /* 0x0000003c9874723c */ /* 0x000fe20000001874 */
[----:B------:R-:W-:Y:S07]  /*5300*/  LDSM.16.MT88.4 R152, [R222+0x2080] ;  /* 0x00208000de98783b */ /* 0x000fee0000004200 */
[C---:B-----5:R-:W-:Y:S08]  /*5310*/  HMMA.16816.F32 R120, R148.reuse, R48, R120 ;  /* 0x000000309478723c */ /* 0x060ff00000001878 */
[C---:B------:R-:W-:Y:S08]  /*5320*/  HMMA.16816.F32 R136, R148.reuse, R52, R136 ;  /* 0x000000349488723c */ /* 0x040ff00000001888 */
[C---:B------:R-:W-:Y:S08]  /*5330*/  HMMA.16816.F32 R124, R148.reuse, R56, R124 ;  /* 0x00000038947c723c */ /* 0x040ff0000000187c */
[----:B------:R-:W-:Y:S08]  /*5340*/  HMMA.16816.F32 R128, R148, R60, R128 ;  /* 0x0000003c9480723c */ /* 0x000ff00000001880 */
[C---:B------:R-:W-:Y:S08]  /*5350*/  HMMA.16816.F32 R132, R108.reuse, R48, R132 ;  /* 0x000000306c84723c */ /* 0x040ff00000001884 */
[C---:B------:R-:W-:Y:S08]  /*5360*/  HMMA.16816.F32 R144, R108.reuse, R52, R144 ;  /* 0x000000346c90723c */ /* 0x040ff00000001890 */
[C---:B------:R-:W-:Y:S08]  /*5370*/  HMMA.16816.F32 R100, R108.reuse, R56, R100 ;  /* 0x000000386c64723c */ /* 0x040ff00000001864 */
[----:B------:R-:W-:Y:S08]  /*5380*/  HMMA.16816.F32 R104, R108, R60, R104 ;  /* 0x0000003c6c68723c */ /* 0x000ff00000001868 */
[C---:B------:R-:W-:Y:S08]  /*5390*/  HMMA.16816.F32 R96, R64.reuse, R50, R96 ;  /* 0x000000324060723c */ /* 0x040ff00000001860 */
[C---:B------:R-:W-:Y:S08]  /*53a0*/  HMMA.16816.F32 R92, R64.reuse, R54, R92 ;  /* 0x00000036405c723c */ /* 0x040ff0000000185c */
[C---:B------:R-:W-:Y:S08]  /*53b0*/  HMMA.16816.F32 R88, R64.reuse, R58, R88 ;  /* 0x0000003a4058723c */ /* 0x040ff00000001858 */
[----:B------:R-:W-:Y:S01]  /*53c0*/  HMMA.16816.F32 R108, R64, R62, R76 ;  /* 0x0000003e406c723c */ /* 0x000fe2000000184c */
[----:B------:R-:W-:Y:S04]  /*53d0*/  LDSM.16.M88.4 R76, [R185+0x4000] ;  /* 0x00400000b94c783b */ /* 0x000fe80000000200 */
[----:B------:R-:W-:Y:S03]  /*53e0*/  LDSM.16.M88.4 R64, [R185+0x4800] ;  /* 0x00480000b940783b */ /* 0x000fe60000000200 */
[C---:B------:R-:W-:Y:S08]  /*53f0*/  HMMA.16816.F32 R80, R68.reuse, R50, R80 ;  /* 0x000000324450723c */ /* 0x040ff00000001850 */
[C---:B------:R-:W-:Y:S08]  /*5400*/  HMMA.16816.F32 R84, R68.reuse, R54, R84 ;  /* 0x000000364454723c */ /* 0x040ff00000001854 */
[C---:B------:R-:W-:Y:S08]  /*5410*/  HMMA.16816.F32 R112, R68.reuse, R58, R112 ;  /* 0x0000003a4470723c */ /* 0x040ff00000001870 */
[----:B------:R-:W-:Y:S01]  /*5420*/  HMMA.16816.F32 R116, R68, R62, R116 ;  /* 0x0000003e4474723c */ /* 0x000fe20000001874 */
[----:B------:R-:W-:Y:S07]  /*5430*/  LDSM.16.M88.4 R68, [R185+0x5000] ;  /* 0x00500000b944783b */ /* 0x000fee0000000200 */
[C---:B------:R-:W-:Y:S08]  /*5440*/  HMMA.16816.F32 R120, R72.reuse, R50, R120 ;  /* 0x000000324878723c */ /* 0x040ff00000001878 */
[C---:B------:R-:W-:Y:S01]  /*5450*/  HMMA.16816.F32 R148, R72.reuse, R54, R136 ;  /* 0x000000364894723c */ /* 0x040fe20000001888 */
[----:B------:R-:W1:Y:S07]  /*5460*/  LDSM.16.MT88.4 R136, [R3+0x2000] ;  /* 0x002000000388783b */ /* 0x000e6e0000004200 */
[C---:B------:R-:W-:Y:S08]  /*5470*/  HMMA.16816.F32 R124, R72.reuse, R58, R124 ;  /* 0x0000003a487c723c */ /* 0x040ff0000000187c */
[----:B------:R-:W-:Y:S01]  /*5480*/  HMMA.16816.F32 R128, R72, R62, R128 ;  /* 0x0000003e4880723c */ /* 0x000fe20000001880 */
[----:B------:R-:W2:Y:S07]  /*5490*/  LDSM.16.M88.4 R72, [R185+0x5800] ;  /* 0x00580000b948783b */ /* 0x000eae0000000200 */
[C---:B0-----:R-:W-:Y:S01]  /*54a0*/  HMMA.16816.F32 R132, R140.reuse, R50, R132 ;  /* 0x000000328c84723c */ /* 0x041fe20000001884 */
[----:B------:R-:W0:Y:S07]  /*54b0*/  LDSM.16.MT88.4 R48, [R3+0x2080] ;  /* 0x002080000330783b */ /* 0x000e2e0000004200 */
[----:B------:R-:W-:Y:S01]  /*54c0*/  HMMA.16816.F32 R144, R140, R54, R144 ;  /* 0x000000368c90723c */ /* 0x000fe20000001890 */
[----:B------:R-:W3:Y:S07]  /*54d0*/  LDSM.16.MT88.4 R52, [R3+0x3000] ;  /* 0x003000000334783b */ /* 0x000eee0000004200 */
[C---:B-1----:R-:W-:Y:S08]  /*54e0*/  HMMA.16816.F32 R96, R136.reuse, R76, R96 ;  /* 0x0000004c8860723c */ /* 0x042ff00000001860 */
[C---:B------:R-:W-:Y:S08]  /*54f0*/  HMMA.16816.F32 R92, R136.reuse, R64, R92 ;  /* 0x00000040885c723c */ /* 0x040ff0000000185c */
[C---:B------:R-:W-:Y:S08]  /*5500*/  HMMA.16816.F32 R88, R136.reuse, R68, R88 ;  /* 0x000000448858723c */ /* 0x040ff00000001858 */
[----:B--2---:R-:W-:Y:S08]  /*5510*/  HMMA.16816.F32 R108, R136, R72, R108 ;  /* 0x00000048886c723c */ /* 0x004ff0000000186c */
[C---:B0-----:R-:W-:Y:S08]  /*5520*/  HMMA.16816.F32 R80, R48.reuse, R76, R80 ;  /* 0x0000004c3050723c */ /* 0x041ff00000001850 */
[C---:B------:R-:W-:Y:S08]  /*5530*/  HMMA.16816.F32 R84, R48.reuse, R64, R84 ;  /* 0x000000403054723c */ /* 0x040ff00000001854 */
[C---:B------:R-:W-:Y:S08]  /*5540*/  HMMA.16816.F32 R112, R48.reuse, R68, R112 ;  /* 0x000000443070723c */ /* 0x040ff00000001870 */
[----:B------:R-:W-:Y:S01]  /*5550*/  HMMA.16816.F32 R116, R48, R72, R116 ;  /* 0x000000483074723c */ /* 0x000fe20000001874 */
[----:B------:R-:W0:Y:S07]  /*5560*/  LDSM.16.MT88.4 R48, [R222+0x3000] ;  /* 0x00300000de30783b */ /* 0x000e2e0000004200 */
[C---:B------:R-:W-:Y:S01]  /*5570*/  HMMA.16816.F32 R100, R140.reuse, R58, R100 ;  /* 0x0000003a8c64723c */ /* 0x040fe20000001864 */
[----:B------:R-:W1:Y:S07]  /*5580*/  LDSM.16.MT88.4 R56, [R3+0x3080] ;  /* 0x003080000338783b */ /* 0x000e6e0000004200 */
[----:B------:R-:W-:Y:S08]  /*5590*/  HMMA.16816.F32 R104, R140, R62, R104 ;  /* 0x0000003e8c68723c */ /* 0x000ff00000001868 */
[C---:B---3--:R-:W-:Y:S08]  /*55a0*/  HMMA.16816.F32 R96, R52.reuse, R78, R96 ;  /* 0x0000004e3460723c */ /* 0x048ff00000001860 */
[C---:B------:R-:W-:Y:S08]  /*55b0*/  HMMA.16816.F32 R92, R52.reuse, R66, R92 ;  /* 0x00000042345c723c */ /* 0x040ff0000000185c */
[C---:B------:R-:W-:Y:S08]  /*55c0*/  HMMA.16816.F32 R88, R52.reuse, R70, R88 ;  /* 0x000000463458723c */ /* 0x040ff00000001858 */
[----:B------:R-:W-:Y:S01]  /*55d0*/  HMMA.16816.F32 R140, R52, R74, R108 ;  /* 0x0000004a348c723c */ /* 0x000fe2000000186c */
[----:B------:R-:W2:Y:S07]  /*55e0*/  LDSM.16.MT88.4 R52, [R222+0x3080] ;  /* 0x00308000de34783b */ /* 0x000eae0000004200 */
        /* <DEDUP_REMOVED lines=8> */
[----:B------:R-:W-:Y:S01]  /*5670*/  IMAD.WIDE R166, R218, 0x2, R166 ;  /* 0x00000002daa67825 */ /* 0x000fe200078e02a6 */
[----:B------:R-:W-:-:S03]  /*5680*/  IADD3 R210, R210, -0x1, RZ ;  /* 0xffffffffd2d27810 */ /* 0x000fc60007ffe0ff */
[----:B------:R-:W-:Y:S01]  /*5690*/  IMAD.WIDE R168, R218, 0x2, R168 ;  /* 0x00000002daa87825 */ /* 0x000fe200078e02a8 */
[----:B------:R-:W-:Y:S02]  /*56a0*/  ISETP.NE.U32.AND P0, PT, R210, RZ, PT ;  /* 0x000000ffd200720c */ /* 0x000fe40003f05070 */
[----:B0-----:R-:W-:Y:S01]  /*56b0*/  HMMA.16816.F32 R120, R48, R78, R120 ;  /* 0x0000004e3078723c */ /* 0x001fe20000001878 */
[----:B------:R-:W-:-:S04]  /*56c0*/  IMAD.WIDE R40, R218, 0x2, R40 ;  /* 0x00000002da287825 */ /* 0x000fc800078e0228 */
[----:B------:R-:W-:-:S03]  /*56d0*/  IMAD.WIDE R36, R218, 0x2, R36 ;  /* 0x00000002da247825 */ /* 0x000fc600078e0224 */
[----:B------:R-:W-:Y:S01]  /*56e0*/  HMMA.16816.F32 R136, R48, R66, R148 ;  /* 0x000000423088723c */ /* 0x000fe20000001894 */
[----:B------:R-:W-:Y:S02]  /*56f0*/  IMAD.MOV.U32 R195, RZ, RZ, R166 ;  /* 0x000000ffffc37224 */ /* 0x000fe400078e00a6 */
[----:B------:R-:W-:Y:S02]  /*5700*/  IMAD.MOV.U32 R197, RZ, RZ, R168 ;  /* 0x000000ffffc57224 */ /* 0x000fe400078e00a8 */
[----:B------:R-:W-:-:S03]  /*5710*/  IMAD.MOV.U32 R166, RZ, RZ, R167 ;  /* 0x000000ffffa67224 */ /* 0x000fc600078e00a7 */
[----:B------:R-:W-:Y:S01]  /*5720*/  HMMA.16816.F32 R124, R48, R70, R124 ;  /* 0x00000046307c723c */ /* 0x000fe2000000187c */
[----:B------:R-:W-:Y:S02]  /*5730*/  IMAD.MOV.U32 R167, RZ, RZ, R40 ;  /* 0x000000ffffa77224 */ /* 0x000fe400078e0028 */
[----:B------:R-:W-:-:S05]  /*5740*/  IMAD.MOV.U32 R168, RZ, RZ, R41 ;  /* 0x000000ffffa87224 */ /* 0x000fca00078e0029 */
[----:B------:R-:W-:Y:S01]  /*5750*/  HMMA.16816.F32 R128, R48, R74, R128 ;  /* 0x0000004a3080723c */ /* 0x000fe20000001880 */
[----:B------:R-:W-:Y:S02]  /*5760*/  IMAD.MOV.U32 R41, RZ, RZ, R36 ;  /* 0x000000ffff297224 */ /* 0x000fe400078e0024 */
[----:B------:R-:W-:-:S04]  /*5770*/  IMAD.MOV.U32 R40, RZ, RZ, R37 ;  /* 0x000000ffff287224 */ /* 0x000fc800078e0025 */
[----:B------:R-:W-:-:S04]  /*5780*/  IMAD.WIDE R48, R218, 0x2, R8 ;  /* 0x00000002da307825 */ /* 0x000fc800078e0208 */
[C---:B------:R-:W-:Y:S01]  /*5790*/  IMAD.WIDE R8, R218.reuse, 0x2, R16 ;  /* 0x00000002da087825 */ /* 0x040fe200078e0210 */
[----:B-1----:R-:W-:Y:S03]  /*57a0*/  HMMA.16816.F32 R80, R56, R78, R80 ;  /* 0x0000004e3850723c */ /* 0x002fe60000001850 */
[----:B------:R-:W-:-:S04]  /*57b0*/  IMAD.WIDE R36, R218, 0x2, R44 ;  /* 0x00000002da247825 */ /* 0x000fc800078e022c */
[C---:B------:R-:W-:Y:S01]  /*57c0*/  IMAD.WIDE R14, R218.reuse, 0x2, R14 ;  /* 0x00000002da0e7825 */ /* 0x040fe200078e020e */
[C---:B------:R-:W-:Y:S03]  /*57d0*/  HMMA.16816.F32 R84, R56.reuse, R66, R84 ;  /* 0x000000423854723c */ /* 0x040fe60000001854 */
[----:B------:R-:W-:Y:S02]  /*57e0*/  IMAD.MOV.U32 R17, RZ, RZ, R8 ;  /* 0x000000ffff117224 */ /* 0x000fe400078e0008 */
[----:B------:R-:W-:Y:S02]  /*57f0*/  IMAD.MOV.U32 R16, RZ, RZ, R9 ;  /* 0x000000ffff107224 */ /* 0x000fe400078e0009 */
[----:B------:R-:W-:Y:S01]  /*5800*/  IMAD.WIDE R8, R218, 0x2, R34 ;  /* 0x00000002da087825 */ /* 0x000fe200078e0222 */
[----:B------:R-:W-:Y:S03]  /*5810*/  HMMA.16816.F32 R112, R56, R70, R112 ;  /* 0x000000463870723c */ /* 0x000fe60000001870 */
[----:B------:R-:W-:-:S02]  /*5820*/  IMAD.MOV.U32 R45, RZ, RZ, R36 ;  /* 0x000000ffff2d7224 */ /* 0x000fc400078e0024 */
[----:B------:R-:W-:-:S03]  /*5830*/  IMAD.MOV.U32 R44, RZ, RZ, R37 ;  /* 0x000000ffff2c7224 */ /* 0x000fc600078e0025 */
[----:B------:R-:W-:Y:S01]  /*5840*/  HMMA.16816.F32 R116, R56, R74, R116 ;  /* 0x0000004a3874723c */ /* 0x000fe20000001874 */
[----:B------:R-:W-:Y:S02]  /*5850*/  IMAD.MOV.U32 R37, RZ, RZ, R14 ;  /* 0x000000ffff257224 */ /* 0x000fe400078e000e */
[----:B------:R-:W-:-:S04]  /*5860*/  IMAD.MOV.U32 R36, RZ, RZ, R15 ;  /* 0x000000ffff247224 */ /* 0x000fc800078e000f */
[----:B------:R-:W-:Y:S01]  /*5870*/  IMAD.WIDE R56, R218, 0x2, R162 ;  /* 0x00000002da387825 */ /* 0x000fe200078e02a2 */
[----:B--2---:R-:W-:Y:S03]  /*5880*/  HMMA.16816.F32 R132, R52, R78, R132 ;  /* 0x0000004e3484723c */ /* 0x004fe60000001884 */
[----:B------:R-:W-:Y:S02]  /*5890*/  IMAD.MOV.U32 R163, RZ, RZ, R56 ;  /* 0x000000ffffa37224 */ /* 0x000fe400078e0038 */
[----:B------:R-:W-:Y:S02]  /*58a0*/  IMAD.MOV.U32 R162, RZ, RZ, R57 ;  /* 0x000000ffffa27224 */ /* 0x000fe400078e0039 */
[----:B------:R-:W-:Y:S02]  /*58b0*/  IMAD.MOV.U32 R15, RZ, RZ, R48 ;  /* 0x000000ffff0f7224 */ /* 0x000fe400078e0030 */
[----:B------:R-:W-:-:S02]  /*58c0*/  IMAD.MOV.U32 R14, RZ, RZ, R49 ;  /* 0x000000ffff0e7224 */ /* 0x000fc400078e0031 */
[----:B------:R-:W-:Y:S02]  /*58d0*/  IMAD.MOV.U32 R35, RZ, RZ, R8 ;  /* 0x000000ffff237224 */ /* 0x000fe400078e0008 */
[----:B------:R-:W-:Y:S01]  /*58e0*/  IMAD.MOV.U32 R34, RZ, RZ, R9 ;  /* 0x000000ffff227224 */ /* 0x000fe200078e0009 */
[----:B------:R-:W-:Y:S01]  /*58f0*/  HMMA.16816.F32 R144, R52, R66, R144 ;  /* 0x000000423490723c */ /* 0x000fe20000001890 */
[----:B------:R-:W-:-:S04]  /*5900*/  IMAD.WIDE R182, R218, 0x2, R182 ;  /* 0x00000002dab67825 */ /* 0x000fc800078e02b6 */
[----:B------:R-:W-:-:S03]  /*5910*/  IMAD.WIDE R180, R218, 0x2, R180 ;  /* 0x00000002dab47825 */ /* 0x000fc600078e02b4 */
[----:B------:R-:W-:Y:S01]  /*5920*/  HMMA.16816.F32 R100, R52, R70, R100 ;  /* 0x000000463464723c */ /* 0x000fe20000001864 */
[----:B------:R-:W-:-:S04]  /*5930*/  IMAD.WIDE R178, R218, 0x2, R178 ;  /* 0x00000002dab27825 */ /* 0x000fc800078e02b2 */
[----:B------:R-:W-:-:S03]  /*5940*/  IMAD.WIDE R176, R218, 0x2, R176 ;  /* 0x00000002dab07825 */ /* 0x000fc600078e02b0 */
[----:B------:R-:W-:Y:S01]  /*5950*/  HMMA.16816.F32 R104, R52, R74, R104 ;  /* 0x0000004a3468723c */ /* 0x000fe20000001868 */
[----:B------:R-:W-:-:S04]  /*5960*/  IMAD.WIDE R174, R218, 0x2, R174 ;  /* 0x00000002daae7825 */ /* 0x000fc800078e02ae */
        /* <DEDUP_REMOVED lines=9> */
[----:B------:R-:W-:Y:S01]  /*5a00*/  IMAD.WIDE R6, R218, 0x2, R6 ;  /* 0x00000002da067825 */ /* 0x000fe200078e0206 */
[----:B------:R-:W-:-:S03]  /*5a10*/  IADD3 R5, R5, -0x40, RZ ;  /* 0xffffffc005057810 */ /* 0x000fc60007ffe0ff */
[----:B------:R-:W-:Y:S02]  /*5a20*/  IMAD.MOV.U32 R217, RZ, RZ, R182 ;  /* 0x000000ffffd97224 */ /* 0x000fe400078e00b6 */
[----:B------:R-:W-:Y:S02]  /*5a30*/  IMAD.MOV.U32 R216, RZ, RZ, R183 ;  /* 0x000000ffffd87224 */ /* 0x000fe400078e00b7 */
[----:B------:R-:W-:Y:S02]  /*5a40*/  IMAD.MOV.U32 R215, RZ, RZ, R180 ;  /* 0x000000ffffd77224 */ /* 0x000fe400078e00b4 */
[----:B------:R-:W-:Y:S02]  /*5a50*/  IMAD.MOV.U32 R213, RZ, RZ, R181 ;  /* 0x000000ffffd57224 */ /* 0x000fe400078e00b5 */
[----:B------:R-:W-:Y:S02]  /*5a60*/  IMAD.MOV.U32 R212, RZ, RZ, R178 ;  /* 0x000000ffffd47224 */ /* 0x000fe400078e00b2 */
[----:B------:R-:W-:-:S02]  /*5a70*/  IMAD.MOV.U32 R211, RZ, RZ, R179 ;  /* 0x000000ffffd37224 */ /* 0x000fc400078e00b3 */
        /* <DEDUP_REMOVED lines=9> */
[----:B------:R-:W-:-:S04]  /*5b10*/  IMAD.WIDE R160, R218, 0x2, R160 ;  /* 0x00000002daa07825 */ /* 0x000fc800078e02a0 */
[----:B------:R-:W-:Y:S02]  /*5b20*/  IMAD.MOV.U32 R165, RZ, RZ, R58 ;  /* 0x000000ffffa57224 */ /* 0x000fe400078e003a */
[----:B------:R-:W-:Y:S02]  /*5b30*/  IMAD.MOV.U32 R164, RZ, RZ, R59 ;  /* 0x000000ffffa47224 */ /* 0x000fe400078e003b */
[----:B------:R-:W-:-:S04]  /*5b40*/  IMAD.WIDE R46, R218, 0x2, R46 ;  /* 0x00000002da2e7825 */ /* 0x000fc800078e022e */
[----:B------:R-:W-:-:S04]  /*5b50*/  IMAD.WIDE R38, R218, 0x2, R38 ;  /* 0x00000002da267825 */ /* 0x000fc800078e0226 */
[----:B------:R-:W-:Y:S02]  /*5b60*/  IMAD.MOV.U32 R43, RZ, RZ, R56 ;  /* 0x000000ffff2b7224 */ /* 0x000fe400078e0038 */
[----:B------:R-:W-:Y:S02]  /*5b70*/  IMAD.MOV.U32 R42, RZ, RZ, R57 ;  /* 0x000000ffff2a7224 */ /* 0x000fe400078e0039 */
[----:B------:R-:W-:-:S04]  /*5b80*/  IMAD.WIDE R20, R218, 0x2, R20 ;  /* 0x00000002da147825 */ /* 0x000fc800078e0214 */
[----:B------:R-:W-:Y:S02]  /*5b90*/  IMAD.MOV.U32 R19, RZ, RZ, R48 ;  /* 0x000000ffff137224 */ /* 0x000fe400078e0030 */
[----:B------:R-:W-:Y:S02]  /*5ba0*/  IMAD.MOV.U32 R18, RZ, RZ, R49 ;  /* 0x000000ffff127224 */ /* 0x000fe400078e0031 */
[----:B------:R-:W-:Y:S02]  /*5bb0*/  IMAD.MOV.U32 R23, RZ, RZ, R50 ;  /* 0x000000ffff177224 */ /* 0x000fe400078e0032 */
[----:B------:R-:W-:Y:S02]  /*5bc0*/  IMAD.MOV.U32 R22, RZ, RZ, R51 ;  /* 0x000000ffff167224 */ /* 0x000fe400078e0033 */
[----:B------:R-:W-:-:S04]  /*5bd0*/  IMAD.WIDE R30, R218, 0x2, R30 ;  /* 0x00000002da1e7825 */ /* 0x000fc800078e021e */
[----:B------:R-:W-:-:S04]  /*5be0*/  IMAD.WIDE R24, R218, 0x2, R24 ;  /* 0x00000002da187825 */ /* 0x000fc800078e0218 */
[----:B------:R-:W-:Y:S02]  /*5bf0*/  IMAD.MOV.U32 R11, RZ, RZ, R8 ;  /* 0x000000ffff0b7224 */ /* 0x000fe400078e0008 */
[----:B------:R-:W-:Y:S02]  /*5c00*/  IMAD.MOV.U32 R10, RZ, RZ, R9 ;  /* 0x000000ffff0a7224 */ /* 0x000fe400078e0009 */
[----:B------:R-:W-:Y:S02]  /*5c10*/  IMAD.MOV.U32 R153, RZ, RZ, R12 ;  /* 0x000000ffff997224 */ /* 0x000fe400078e000c */
[----:B------:R-:W-:Y:S02]  /*5c20*/  IMAD.MOV.U32 R154, RZ, RZ, R13 ;  /* 0x000000ffff9a7224 */ /* 0x000fe400078e000d */
[----:B------:R-:W-:-:S04]  /*5c30*/  IMAD.WIDE R32, R218, 0x2, R32 ;  /* 0x00000002da207825 */ /* 0x000fc800078e0220 */
[----:B------:R-:W-:Y:S02]  /*5c40*/  IMAD.MOV.U32 R152, RZ, RZ, R26 ;  /* 0x000000ffff987224 */ /* 0x000fe400078e001a */
[----:B------:R-:W-:Y:S02]  /*5c50*/  IMAD.MOV.U32 R155, RZ, RZ, R27 ;  /* 0x000000ffff9b7224 */ /* 0x000fe400078e001b */
[----:B------:R-:W-:-:S04]  /*5c60*/  IMAD.WIDE R28, R235, 0x2, R28 ;  /* 0x00000002eb1c7825 */ /* 0x000fc800078e021c */
[----:B------:R-:W-:Y:S02]  /*5c70*/  IMAD.MOV.U32 R150, RZ, RZ, R6 ;  /* 0x000000ffff967224 */ /* 0x000fe400078e0006 */
[----:B------:R-:W-:Y:S01]  /*5c80*/  IMAD.MOV.U32 R151, RZ, RZ, R7 ;  /* 0x000000ffff977224 */ /* 0x000fe200078e0007 */
[----:B------:R-:W-:Y:S01]  /*5c90*/  @!P0 CALL.REL.NOINC `(.L_x_2) ;  /* 0x0000001000008944 */ /* 0x000fe20003c00000 */
[----:B------:R-:W-:Y:S05]  /*5ca0*/  BRA `(.L_x_3) ;  /* 0xffffcf8000007947 */ /* 0x000fea000383ffff */
.L_x_2:
[----:B------:R-:W-:Y:S02]  /*5cb0*/  F2FP.PACK_AB R9, R147, R146 ;  /* 0x000000929309723e */ /* 0x000fe400000000ff */
[----:B------:R-:W-:Y:S02]  /*5cc0*/  F2FP.PACK_AB R145, R145, R144 ;  /* 0x000000909191723e */ /* 0x000fe400000000ff */
[----:B------:R-:W-:Y:S02]  /*5cd0*/  F2FP.PACK_AB R13, R87, R86 ;  /* 0x00000056570d723e */ /* 0x000fe400000000ff */
[----:B------:R-:W-:Y:S02]  /*5ce0*/  F2FP.PACK_AB R85, R85, R84 ;  /* 0x000000545555723e */ /* 0x000fe400000000ff */
[----:B------:R-:W-:-:S02]  /*5cf0*/  F2FP.PACK_AB R17, R139, R138 ;  /* 0x0000008a8b11723e */ /* 0x000fc400000000ff */
[----:B------:R-:W-:Y:S02]  /*5d00*/  F2FP.PACK_AB R137, R137, R136 ;  /* 0x000000888989723e */ /* 0x000fe400000000ff */
        /* <DEDUP_REMOVED lines=26> */
.L_x_1:
[----:B------:R-:W0:Y:S04]  /*5eb0*/  S2R R22, SR_TID.X ;  /* 0x0000000000167919 */ /* 0x000e280000002100 */
[----:B------:R-:W-:Y:S01]  /*5ec0*/  BAR.SYNC.DEFER_BLOCKING 0x0 ;  /* 0x0000000000007b1d */ /* 0x000fe20000010000 */
[C---:B------:R-:W-:Y:S01]  /*5ed0*/  ISETP.GE.AND P0, PT, R220.reuse, c[0x0][0x178], PT ;  /* 0x00005e00dc007a0c */ /* 0x040fe20003f06270 */
[----:B------:R-:W-:Y:S01]  /*5ee0*/  IMAD R220, R220, c[0x0][0x194], RZ ;  /* 0x00006500dcdc7a24 */ /* 0x000fe200078e02ff */
[----:B------:R-:W-:-:S02]  /*5ef0*/  IADD3 R26, R0, 0x8, RZ ;  /* 0x00000008001a7810 */ /* 0x000fc40007ffe0ff */
[----:B------:R-:W-:Y:S01]  /*5f00*/  ISETP.LT.AND P6, PT, R0, c[0x0][0x17c], !P0 ;  /* 0x00005f0000007a0c */ /* 0x000fe200047c1270 */
[C---:B0-----:R-:W-:Y:S02]  /*5f10*/  IMAD.SHL.U32 R2, R22.reuse, 0x200, RZ ;  /* 0x0000020016027824 */ /* 0x041fe400078e00ff */
[C---:B------:R-:W-:Y:S02]  /*5f20*/  IMAD.SHL.U32 R3, R22.reuse, 0x4, RZ ;  /* 0x0000000416037824 */ /* 0x040fe400078e00ff */
[----:B------:R-:W-:Y:S01]  /*5f30*/  IMAD.SHL.U32 R20, R22, 0x40, RZ ;  /* 0x0000004016147824 */ /* 0x000fe200078e00ff */
[----:B------:R-:W-:Y:S01]  /*5f40*/  LOP3.LUT R2, R2, 0x3000, RZ, 0xc0, !PT ;  /* 0x0000300002027812 */ /* 0x000fe200078ec0ff */
[C---:B------:R-:W-:Y:S01]  /*5f50*/  IMAD.SHL.U32 R21, R22.reuse, 0x800, RZ ;  /* 0x0000080016157824 */ /* 0x040fe200078e00ff */
[----:B------:R-:W-:Y:S02]  /*5f60*/  LOP3.LUT R22, R22, 0x7f, RZ, 0xc0, !PT ;  /* 0x0000007f16167812 */ /* 0x000fe400078ec0ff */
[----:B------:R-:W-:-:S02]  /*5f70*/  LOP3.LUT R2, R2, 0x60, R221, 0xf8, !PT ;  /* 0x0000006002027812 */ /* 0x000fc400078ef8dd */
[----:B------:R-:W-:Y:S02]  /*5f80*/  LOP3.LUT R20, R20, 0x800, RZ, 0xc0, !PT ;  /* 0x0000080014147812 */ /* 0x000fe400078ec0ff */
[----:B------:R-:W-:Y:S02]  /*5f90*/  LOP3.LUT R3, R2, 0x170, R3, 0x78, !PT ;  /* 0x0000017002037812 */ /* 0x000fe400078e7803 */
[----:B------:R-:W-:Y:S02]  /*5fa0*/  LOP3.LUT R21, R21, 0x3000, RZ, 0xc0, !PT ;  /* 0x0000300015157812 */ /* 0x000fe400078ec0ff */
[----:B------:R-:W-:Y:S01]  /*5fb0*/  IADD3 R2, R0, 0x2, RZ ;  /* 0x0000000200027810 */ /* 0x000fe20007ffe0ff */
[----:B------:R-:W-:Y:S01]  /*5fc0*/  IMAD.IADD R20, R20, 0x1, R3 ;  /* 0x0000000114147824 */ /* 0x000fe200078e0203 */
[----:B------:R-:W-:Y:S01]  /*5fd0*/  IADD3 R3, R0, 0x1, RZ ;  /* 0x0000000100037810 */ /* 0x000fe20007ffe0ff */
[----:B------:R-:W-:Y:S01]  /*5fe0*/  IMAD R28, R22, 0x10, R21 ;  /* 0x00000010161c7824 */ /* 0x000fe200078e0215 */
[----:B------:R-:W-:-:S02]  /*5ff0*/  ISETP.LT.AND P1, PT, R2, c[0x0][0x17c], !P0 ;  /* 0x00005f0002007a0c */ /* 0x000fc40004721270 */
[----:B------:R-:W-:Y:S01]  /*6000*/  STS.128 [R20], R92 ;  /* 0x0000005c14007388 */ /* 0x000fe20000000c00 */
[----:B------:R-:W-:Y:S02]  /*6010*/  ISETP.LT.AND P2, PT, R3, c[0x0][0x17c], !P0 ;  /* 0x00005f0003007a0c */ /* 0x000fe40004741270 */
[C---:B------:R-:W-:Y:S01]  /*6020*/  LOP3.LUT R31, R28.reuse, 0x20, RZ, 0x3c, !PT ;  /* 0x000000201c1f7812 */ /* 0x040fe200078e3cff */
[----:B------:R-:W-:Y:S01]  /*6030*/  STS.128 [R20+0x80], R4 ;  /* 0x0000800414007388 */ /* 0x000fe20000000c00 */
[----:B------:R-:W-:Y:S02]  /*6040*/  LOP3.LUT R42, R28, 0x40, RZ, 0x3c, !PT ;  /* 0x000000401c2a7812 */ /* 0x000fe400078e3cff */
[----:B------:R-:W-:Y:S01]  /*6050*/  LEA R3, P3, R220, c[0x0][0x170], 0x1 ;  /* 0x00005c00dc037a11 */ /* 0x000fe200078608ff */
[----:B------:R-:W-:Y:S01]  /*6060*/  STS.128 [R20+0x200], R136 ;  /* 0x0002008814007388 */ /* 0x000fe20000000c00 */
[----:B------:R-:W-:Y:S02]  /*6070*/  LOP3.LUT R44, R28, 0x60, RZ, 0x3c, !PT ;  /* 0x000000601c2c7812 */ /* 0x000fe400078e3cff */
[----:B------:R-:W-:Y:S01]  /*6080*/  LEA.HI.X.SX32 R2, R220, c[0x0][0x174], 0x1, P3 ;  /* 0x00005d00dc027a11 */ /* 0x000fe200018f0eff */
[----:B------:R-:W-:Y:S01]  /*6090*/  STS.128 [R20+0x280], R16 ;  /* 0x0002801014007388 */ /* 0x000fe20000000c00 */
[----:B------:R-:W-:-:S03]  /*60a0*/  IADD3 R22, R0, 0x6, RZ ;  /* 0x0000000600167810 */ /* 0x000fc60007ffe0ff */
[----:B------:R-:W-:Y:S04]  /*60b0*/  STS.128 [R20+0x400], R84 ;  /* 0x0004005414007388 */ /* 0x000fe80000000c00 */
[----:B------:R0:W-:Y:S04]  /*60c0*/  STS.128 [R20+0x480], R12 ;  /* 0x0004800c14007388 */ /* 0x0001e80000000c00 */
[----:B------:R-:W-:Y:S04]  /*60d0*/  STS.128 [R20+0x600], R144 ;  /* 0x0006009014007388 */ /* 0x000fe80000000c00 */
[----:B------:R-:W-:Y:S04]  /*60e0*/  STS.128 [R20+0x680], R8 ;  /* 0x0006800814007388 */ /* 0x000fe80000000c00 */
[----:B------:R-:W-:Y:S01]  /*60f0*/  BAR.SYNC.DEFER_BLOCKING 0x0 ;  /* 0x0000000000007b1d */ /* 0x000fe20000010000 */
[C---:B0-----:R-:W-:Y:S01]  /*6100*/  IMAD R14, R0.reuse, c[0x0][0x198], RZ ;  /* 0x00006600000e7a24 */ /* 0x041fe200078e02ff */
[----:B------:R-:W-:-:S02]  /*6110*/  IADD3 R13, R0, 0x3, RZ ;  /* 0x00000003000d7810 */ /* 0x000fc40007ffe0ff */
[----:B------:R-:W-:Y:S02]  /*6120*/  IADD3 R15, R0, 0x4, RZ ;  /* 0x00000004000f7810 */ /* 0x000fe40007ffe0ff */
[----:B------:R-:W-:Y:S02]  /*6130*/  LEA R16, P3, R14, R3, 0x1 ;  /* 0x000000030e107211 */ /* 0x000fe400078608ff */
[----:B------:R-:W-:Y:S02]  /*6140*/  IADD3 R12, R0, 0x5, RZ ;  /* 0x00000005000c7810 */ /* 0x000fe40007ffe0ff */
[C---:B------:R-:W-:Y:S02]  /*6150*/  LEA.HI.X.SX32 R17, R14.reuse, R2, 0x1, P3 ;  /* 0x000000020e117211 */ /* 0x040fe400018f0eff */
[----:B------:R-:W-:Y:S02]  /*6160*/  IADD3 R14, R14, c[0x0][0x198], RZ ;  /* 0x000066000e0e7a10 */ /* 0x000fe40007ffe0ff */
[----:B------:R-:W-:-:S02]  /*6170*/  ISETP.LT.AND P5, PT, R13, c[0x0][0x17c], !P0 ;  /* 0x00005f000d007a0c */ /* 0x000fc400047a1270 */
[----:B------:R-:W-:Y:S02]  /*6180*/  IADD3 R21, R14, c[0x0][0x198], RZ ;  /* 0x000066000e157a10 */ /* 0x000fe40007ffe0ff */
[----:B------:R-:W-:Y:S02]  /*6190*/  ISETP.LT.AND P4, PT, R15, c[0x0][0x17c], !P0 ;  /* 0x00005f000f007a0c */ /* 0x000fe40004781270 */
[----:B------:R-:W-:Y:S01]  /*61a0*/  ISETP.LT.AND P3, PT, R12, c[0x0][0x17c], !P0 ;  /* 0x00005f000c007a0c */ /* 0x000fe20004761270 */
[----:B------:R-:W0:Y:S01]  /*61b0*/  LDS.128 R32, [R28] ;  /* 0x000000001c207984 */ /* 0x000e220000000c00 */
[----:B------:R-:W-:-:S03]  /*61c0*/  IADD3 R23, R21, c[0x0][0x198], RZ ;  /* 0x0000660015177a10 */ /* 0x000fc60007ffe0ff */
[----:B------:R-:W1:Y:S01]  /*61d0*/  LDS.128 R4, [R31] ;  /* 0x000000001f047984 */ /* 0x000e620000000c00 */
[----:B------:R-:W-:-:S03]  /*61e0*/  IADD3 R27, R23, c[0x0][0x198], RZ ;  /* 0x00006600171b7a10 */ /* 0x000fc60007ffe0ff */
[----:B------:R-:W2:Y:S04]  /*61f0*/  LDS.128 R8, [R42] ;  /* 0x000000002a087984 */ /* 0x000ea80000000c00 */
[----:B0-----:R0:W-:Y:S01]  /*6200*/  @P6 STG.E.U16 [R16.64], R32 ;  /* 0x0000002010006986 */ /* 0x0011e2000c101504 */
[----:B------:R-:W-:-:S04]  /*6210*/  LEA R18, P6, R14, R3, 0x1 ;  /* 0x000000030e127211 */ /* 0x000fc800078c08ff */
[-C--:B------:R-:W-:Y:S02]  /*6220*/  LEA.HI.X.SX32 R19, R14, R2.reuse, 0x1, P6 ;  /* 0x000000020e137211 */ /* 0x080fe400030f0eff */
[C---:B------:R-:W-:Y:S01]  /*6230*/  LEA R20, P6, R21.reuse, R3, 0x1 ;  /* 0x0000000315147211 */ /* 0x040fe200078c08ff */
[----:B------:R-:W3:Y:S03]  /*6240*/  LDS.128 R12, [R44] ;  /* 0x000000002c0c7984 */ /* 0x000ee60000000c00 */
[----:B------:R-:W-:Y:S02]  /*6250*/  LEA.HI.X.SX32 R21, R21, R2, 0x1, P6 ;  /* 0x0000000215157211 */ /* 0x000fe400030f0eff */
[----:B0-----:R-:W-:Y:S02]  /*6260*/  PRMT R17, R32, 0x7632, R17 ;  /* 0x0000763220117816 */ /* 0x001fe40000000011 */
[----:B------:R-:W-:-:S03]  /*6270*/  IADD3 R16, R0, 0x7, RZ ;  /* 0x0000000700107810 */ /* 0x000fc60007ffe0ff */
[----:B------:R-:W-:Y:S01]  /*6280*/  @P2 STG.E.U16 [R18.64], R17 ;  /* 0x0000001112002986 */ /* 0x000fe2000c101504 */
[----:B------:R-:W-:Y:S02]  /*6290*/  ISETP.LT.AND P2, PT, R22, c[0x0][0x17c], !P0 ;  /* 0x00005f0016007a0c */ /* 0x000fe40004741270 */
[CC--:B------:R-:W-:Y:S01]  /*62a0*/  LEA R22, P6, R23.reuse, R3.reuse, 0x1 ;  /* 0x0000000317167211 */ /* 0x0c0fe200078c08ff */
[----:B-1----:R0:W-:Y:S01]  /*62b0*/  @P1 STG.E.U16 [R20.64], R4 ;  /* 0x0000000414001986 */ /* 0x0021e2000c101504 */
[----:B------:R-:W-:Y:S02]  /*62c0*/  ISETP.LT.AND P1, PT, R16, c[0x0][0x17c], !P0 ;  /* 0x00005f0010007a0c */ /* 0x000fe40004721270 */
[----:B------:R-:W-:Y:S01]  /*62d0*/  LEA.HI.X.SX32 R23, R23, R2, 0x1, P6 ;  /* 0x0000000217177211 */ /* 0x000fe200030f0eff */
[----:B------:R1:W4:Y:S01]  /*62e0*/  LDS.128 R16, [R28+0x800] ;  /* 0x000800001c107984 */ /* 0x0003220000000c00 */
[----:B------:R-:W-:-:S04]  /*62f0*/  LEA R24, P6, R27, R3, 0x1 ;  /* 0x000000031b187211 */ /* 0x000fc800078c08ff */
[C---:B------:R-:W-:Y:S02]  /*6300*/  LEA.HI.X.SX32 R25, R27.reuse, R2, 0x1, P6 ;  /* 0x000000021b197211 */ /* 0x040fe400030f0eff */
[----:B------:R-:W-:Y:S02]  /*6310*/  IADD3 R27, R27, c[0x0][0x198], RZ ;  /* 0x000066001b1b7a10 */ /* 0x000fe40007ffe0ff */
[----:B0-----:R-:W-:Y:S02]  /*6320*/  PRMT R21, R4, 0x7632, R21 ;  /* 0x0000763204157816 */ /* 0x001fe40000000015 */
[----:B------:R-:W-:Y:S02]  /*6330*/  IADD3 R29, R27, c[0x0][0x198], RZ ;  /* 0x000066001b1d7a10 */ /* 0x000fe40007ffe0ff */
[----:B------:R-:W-:Y:S01]  /*6340*/  IADD3 R4, R0, 0x9, RZ ;  /* 0x0000000900047810 */ /* 0x000fe20007ffe0ff */
[----:B------:R-:W-:Y:S01]  /*6350*/  @P5 STG.E.U16 [R22.64], R21 ;  /* 0x0000001516005986 */ /* 0x000fe2000c101504 */
[----:B------:R-:W-:-:S02]  /*6360*/  ISETP.LT.AND P5, PT, R26, c[0x0][0x17c], !P0 ;  /* 0x00005f001a007a0c */ /* 0x000fc400047a1270 */
[-C--:B------:R-:W-:Y:S01]  /*6370*/  LEA R26, P6, R27, R3.reuse, 0x1 ;  /* 0x000000031b1a7211 */ /* 0x080fe200078c08ff */
[----:B------:R-:W0:Y:S01]  /*6380*/  LDS.128 R20, [R31+0x800] ;  /* 0x000800001f147984 */ /* 0x000e220000000c00 */
[----:B------:R-:W-:Y:S02]  /*6390*/  IADD3 R30, R29, c[0x0][0x198], RZ ;  /* 0x000066001d1e7a10 */ /* 0x000fe40007ffe0ff */
[-C--:B------:R-:W-:Y:S01]  /*63a0*/  LEA.HI.X.SX32 R27, R27, R2.reuse, 0x1, P6 ;  /* 0x000000021b1b7211 */ /* 0x080fe200030f0eff */
[----:B--2---:R2:W-:Y:S01]  /*63b0*/  @P4 STG.E.U16 [R24.64], R8 ;  /* 0x0000000818004986 */ /* 0x0045e2000c101504 */
[C---:B-1----:R-:W-:Y:S02]  /*63c0*/  LEA R28, P6, R29.reuse, R3, 0x1 ;  /* 0x000000031d1c7211 */ /* 0x042fe400078c08ff */
[----:B------:R-:W-:Y:S02]  /*63d0*/  ISETP.LT.AND P4, PT, R4, c[0x0][0x17c], !P0 ;  /* 0x00005f0004007a0c */ /* 0x000fe40004781270 */
[----:B------:R-:W-:-:S02]  /*63e0*/  LEA.HI.X.SX32 R29, R29, R2, 0x1, P6 ;  /* 0x000000021d1d7211 */ /* 0x000fc400030f0eff */
[----:B------:R-:W-:Y:S02]  /*63f0*/  LEA R36, P6, R30, R3, 0x1 ;  /* 0x000000031e247211 */ /* 0x000fe400078c08ff */
[----:B------:R-:W-:Y:S02]  /*6400*/  IADD3 R4, R0, 0xa, RZ ;  /* 0x0000000a00047810 */ /* 0x000fe40007ffe0ff */
[----:B------:R-:W-:Y:S02]  /*6410*/  LEA.HI.X.SX32 R37, R30, R2, 0x1, P6 ;  /* 0x000000021e257211 */ /* 0x000fe400030f0eff */
[----:B--2---:R-:W-:Y:S02]  /*6420*/  PRMT R25, R8, 0x7632, R25 ;  /* 0x0000763208197816 */ /* 0x004fe40000000019 */
[----:B------:R-:W-:Y:S02]  /*6430*/  IADD3 R8, R30, c[0x0][0x198], RZ ;  /* 0x000066001e087a10 */ /* 0x000fe40007ffe0ff */
[----:B---3--:R-:W-:Y:S01]  /*6440*/  PRMT R32, R12, 0x7632, R32 ;  /* 0x000076320c207816 */ /* 0x008fe20000000020 */
[----:B------:R-:W-:Y:S01]  /*6450*/  @P3 STG.E.U16 [R26.64], R25 ;  /* 0x000000191a003986 */ /* 0x000fe2000c101504 */
[----:B------:R-:W-:-:S02]  /*6460*/  ISETP.LT.AND P3, PT, R4, c[0x0][0x17c], !P0 ;  /* 0x00005f0004007a0c */ /* 0x000fc40004761270 */
[----:B------:R-:W-:Y:S01]  /*6470*/  LEA R38, P6, R8, R3, 0x1 ;  /* 0x0000000308267211 */ /* 0x000fe200078c08ff */
[----:B------:R-:W1:Y:S01]  /*6480*/  LDS.128 R24, [R42+0x800] ;  /* 0x000800002a187984 */ /* 0x000e620000000c00 */
[----:B------:R-:W-:Y:S02]  /*6490*/  IADD3 R4, R0, 0xb, RZ ;  /* 0x0000000b00047810 */ /* 0x000fe40007ffe0ff */
[----:B------:R-:W-:Y:S01]  /*64a0*/  LEA.HI.X.SX32 R39, R8, R2, 0x1, P6 ;  /* 0x0000000208277211 */ /* 0x000fe200030f0eff */
[----:B------:R2:W-:Y:S01]  /*64b0*/  @P2 STG.E.U16 [R28.64], R12 ;  /* 0x0000000c1c002986 */ /* 0x0005e2000c101504 */
[----:B------:R-:W-:Y:S02]  /*64c0*/  ISETP.LT.AND P2, PT, R4, c[0x0][0x17c], !P0 ;  /* 0x00005f0004007a0c */ /* 0x000fe40004741270 */
[----:B------:R-:W-:Y:S01]  /*64d0*/  IADD3 R8, R8, c[0x0][0x198], RZ ;  /* 0x0000660008087a10 */ /* 0x000fe20007ffe0ff */
[----:B------:R-:W3:Y:S01]  /*64e0*/  LDS.128 R28, [R44+0x800] ;  /* 0x000800002c1c7984 */ /* 0x000ee20000000c00 */
[----:B------:R-:W-:-:S02]  /*64f0*/  IADD3 R4, R0, 0xc, RZ ;  /* 0x0000000c00047810 */ /* 0x000fc40007ffe0ff */
[-C--:B------:R-:W-:Y:S01]  /*6500*/  LEA R40, P6, R8, R3.reuse, 0x1 ;  /* 0x0000000308287211 */ /* 0x080fe200078c08ff */
[----:B------:R5:W-:Y:S01]  /*6510*/  @P1 STG.E.U16 [R36.64], R32 ;  /* 0x0000002024001986 */ /* 0x000be2000c101504 */
[----:B------:R-:W-:Y:S02]  /*6520*/  ISETP.LT.AND P1, PT, R4, c[0x0][0x17c], !P0 ;  /* 0x00005f0004007a0c */ /* 0x000fe40004721270 */
[----:B------:R-:W-:Y:S01]  /*6530*/  IADD3 R4, R0, 0xd, RZ ;  /* 0x0000000d00047810 */ /* 0x000fe20007ffe0ff */
[----:B----4-:R4:W-:Y:S01]  /*6540*/  @P5 STG.E.U16 [R38.64], R16 ;  /* 0x0000001026005986 */ /* 0x0109e2000c101504 */
[C---:B--2---:R-:W-:Y:S02]  /*6550*/  IADD3 R12, R8.reuse, c[0x0][0x198], RZ ;  /* 0x00006600080c7a10 */ /* 0x044fe40007ffe0ff */
[----:B------:R-:W-:Y:S02]  /*6560*/  LEA.HI.X.SX32 R41, R8, R2, 0x1, P6 ;  /* 0x0000000208297211 */ /* 0x000fe400030f0eff */
[----:B------:R-:W-:-:S02]  /*6570*/  LEA R42, P6, R12, R3, 0x1 ;  /* 0x000000030c2a7211 */ /* 0x000fc400078c08ff */
[----:B------:R-:W-:Y:S02]  /*6580*/  ISETP.LT.AND P5, PT, R4, c[0x0][0x17c], !P0 ;  /* 0x00005f0004007a0c */ /* 0x000fe400047a1270 */
[----:B-----5:R-:W-:Y:S02]  /*6590*/  PRMT R32, R16, 0x7632, R32 ;  /* 0x0000763210207816 */ /* 0x020fe40000000020 */
[----:B------:R-:W-:Y:S02]  /*65a0*/  IADD3 R8, R12, c[0x0][0x198], RZ ;  /* 0x000066000c087a10 */ /* 0x000fe40007ffe0ff */
[----:B------:R-:W-:Y:S01]  /*65b0*/  IADD3 R4, R0, 0xe, RZ ;  /* 0x0000000e00047810 */ /* 0x000fe20007ffe0ff */
[----:B------:R2:W-:Y:S01]  /*65c0*/  @P4 STG.E.U16 [R40.64], R32 ;  /* 0x0000002028004986 */ /* 0x0005e2000c101504 */
[----:B------:R-:W-:Y:S02]  /*65d0*/  LEA.HI.X.SX32 R43, R12, R2, 0x1, P6 ;  /* 0x000000020c2b7211 */ /* 0x000fe400030f0eff */
[----:B------:R-:W-:-:S02]  /*65e0*/  LEA R36, P6, R8, R3, 0x1 ;  /* 0x0000000308247211 */ /* 0x000fc400078c08ff */
[----:B------:R-:W-:Y:S01]  /*65f0*/  ISETP.LT.AND P4, PT, R4, c[0x0][0x17c], !P0 ;  /* 0x00005f0004007a0c */ /* 0x000fe20004781270 */
[----:B0-----:R0:W-:Y:S01]  /*6600*/  @P3 STG.E.U16 [R42.64], R20 ;  /* 0x000000142a003986 */ /* 0x0011e2000c101504 */
[----:B------:R-:W-:Y:S02]  /*6610*/  IADD3 R12, R8, c[0x0][0x198], RZ ;  /* 0x00006600080c7a10 */ /* 0x000fe40007ffe0ff */
[----:B------:R-:W-:Y:S02]  /*6620*/  IADD3 R4, R0, 0xf, RZ ;  /* 0x0000000f00047810 */ /* 0x000fe40007ffe0ff */
[----:B------:R-:W-:Y:S02]  /*6630*/  LEA.HI.X.SX32 R37, R8, R2, 0x1, P6 ;  /* 0x0000000208257211 */ /* 0x000fe400030f0eff */
[----:B----4-:R-:W-:Y:S02]  /*6640*/  PRMT R16, R20, 0x7632, R16 ;  /* 0x0000763214107816 */ /* 0x010fe40000000010 */
[----:B------:R-:W-:-:S02]  /*6650*/  LEA R38, P6, R12, R3, 0x1 ;  /* 0x000000030c267211 */ /* 0x000fc400078c08ff */
[----:B------:R-:W-:Y:S01]  /*6660*/  ISETP.LT.AND P3, PT, R4, c[0x0][0x17c], !P0 ;  /* 0x00005f0004007a0c */ /* 0x000fe20004761270 */
[----:B------:R4:W-:Y:S01]  /*6670*/  @P2 STG.E.U16 [R36.64], R16 ;  /* 0x0000001024002986 */ /* 0x0009e2000c101504 */
[----:B------:R-:W-:Y:S02]  /*6680*/  IADD3 R8, R12, c[0x0][0x198], RZ ;  /* 0x000066000c087a10 */ /* 0x000fe40007ffe0ff */
[----:B------:R-:W-:Y:S02]  /*6690*/  IADD3 R4, R0, 0x10, RZ ;  /* 0x0000001000047810 */ /* 0x000fe40007ffe0ff */
[----:B------:R-:W-:Y:S02]  /*66a0*/  LEA.HI.X.SX32 R39, R12, R2, 0x1, P6 ;  /* 0x000000020c277211 */ /* 0x000fe400030f0eff */
[----:B--2---:R-:W-:Y:S02]  /*66b0*/  LEA R40, P6, R8, R3, 0x1 ;  /* 0x0000000308287211 */ /* 0x004fe400078c08ff */
[----:B------:R-:W-:Y:S01]  /*66c0*/  ISETP.LT.AND P2, PT, R4, c[0x0][0x17c], !P0 ;  /* 0x00005f0004007a0c */ /* 0x000fe20004741270 */
[----:B-1----:R1:W-:Y:S01]  /*66d0*/  @P1 STG.E.U16 [R38.64], R24 ;  /* 0x0000001826001986 */ /* 0x0023e2000c101504 */
[----:B------:R-:W-:-:S02]  /*66e0*/  IADD3 R12, R8, c[0x0][0x198], RZ ;  /* 0x00006600080c7a10 */ /* 0x000fc40007ffe0ff */
[----:B------:R-:W-:Y:S02]  /*66f0*/  IADD3 R4, R0, 0x11, RZ ;  /* 0x0000001100047810 */ /* 0x000fe40007ffe0ff */
[----:B------:R-:W-:Y:S02]  /*6700*/  LEA.HI.X.SX32 R41, R8, R2, 0x1, P6 ;  /* 0x0000000208297211 */ /* 0x000fe400030f0eff */
[----:B0-----:R-:W-:Y:S02]  /*6710*/  LEA R42, P6, R12, R3, 0x1 ;  /* 0x000000030c2a7211 */ /* 0x001fe400078c08ff */
[----:B------:R-:W-:Y:S02]  /*6720*/  PRMT R20, R24, 0x7632, R20 ;  /* 0x0000763218147816 */ /* 0x000fe40000000014 */
[----:B------:R-:W-:Y:S02]  /*6730*/  ISETP.LT.AND P1, PT, R4, c[0x0][0x17c], !P0 ;  /* 0x00005f0004007a0c */ /* 0x000fe40004721270 */
[----:B------:R-:W-:Y:S01]  /*6740*/  IADD3 R8, R12, c[0x0][0x198], RZ ;  /* 0x000066000c087a10 */ /* 0x000fe20007ffe0ff */
[----:B------:R0:W-:Y:S01]  /*6750*/  @P5 STG.E.U16 [R40.64], R20 ;  /* 0x0000001428005986 */ /* 0x0001e2000c101504 */
[----:B------:R-:W-:-:S02]  /*6760*/  IADD3 R4, R0, 0x12, RZ ;  /* 0x0000001200047810 */ /* 0x000fc40007ffe0ff */
[-C--:B------:R-:W-:Y:S02]  /*6770*/  LEA.HI.X.SX32 R43, R12, R2.reuse, 0x1, P6 ;  /* 0x000000020c2b7211 */ /* 0x080fe400030f0eff */
[----:B----4-:R-:W-:Y:S02]  /*6780*/  LEA R36, P6, R8, R3, 0x1 ;  /* 0x0000000308247211 */ /* 0x010fe400078c08ff */
[----:B------:R-:W-:Y:S01]  /*6790*/  ISETP.LT.AND P5, PT, R4, c[0x0][0x17c], !P0 ;  /* 0x00005f0004007a0c */ /* 0x000fe200047a1270 */
[----:B---3--:R2:W-:Y:S01]  /*67a0*/  @P4 STG.E.U16 [R42.64], R28 ;  /* 0x0000001c2a004986 */ /* 0x0085e2000c101504 */
[----:B------:R-:W-:Y:S02]  /*67b0*/  IADD3 R12, R8, c[0x0][0x198], RZ ;  /* 0x00006600080c7a10 */ /* 0x000fe40007ffe0ff */
[----:B------:R-:W-:Y:S02]  /*67c0*/  IADD3 R4, R0, 0x13, RZ ;  /* 0x0000001300047810 */ /* 0x000fe40007ffe0ff */
[----:B------:R-:W-:-:S02]  /*67d0*/  LEA.HI.X.SX32 R37, R8, R2, 0x1, P6 ;  /* 0x0000000208257211 */ /* 0x000fc400030f0eff */
[----:B------:R-:W-:Y:S02]  /*67e0*/  PRMT R16, R28, 0x7632, R16 ;  /* 0x000076321c107816 */ /* 0x000fe40000000010 */
[----:B-1----:R-:W-:Y:S02]  /*67f0*/  LEA R38, P6, R12, R3, 0x1 ;  /* 0x000000030c267211 */ /* 0x002fe400078c08ff */
[----:B------:R-:W-:Y:S01]  /*6800*/  ISETP.LT.AND P4, PT, R4, c[0x0][0x17c], !P0 ;  /* 0x00005f0004007a0c */ /* 0x000fe20004781270 */
[----:B------:R1:W-:Y:S01]  /*6810*/  @P3 STG.E.U16 [R36.64], R16 ;  /* 0x0000001024003986 */ /* 0x0003e2000c101504 */
[----:B------:R-:W-:Y:S02]  /*6820*/  IADD3 R8, R12, c[0x0][0x198], RZ ;  /* 0x000066000c087a10 */ /* 0x000fe40007ffe0ff */
[----:B------:R-:W-:Y:S02]  /*6830*/  IADD3 R4, R0, 0x14, RZ ;  /* 0x0000001400047810 */ /* 0x000fe40007ffe0ff */
[----:B------:R-:W-:-:S02]  /*6840*/  LEA.HI.X.SX32 R39, R12, R2, 0x1, P6 ;  /* 0x000000020c277211 */ /* 0x000fc400030f0eff */
[-C--:B0-----:R-:W-:Y:S02]  /*6850*/  LEA R40, P6, R8, R3.reuse, 0x1 ;  /* 0x0000000308287211 */ /* 0x081fe400078c08ff */
[----:B------:R-:W-:Y:S01]  /*6860*/  ISETP.LT.AND P3, PT, R4, c[0x0][0x17c], !P0 ;  /* 0x00005f0004007a0c */ /* 0x000fe20004761270 */
[----:B------:R0:W-:Y:S01]  /*6870*/  @P2 STG.E.U16 [R38.64], R33 ;  /* 0x0000002126002986 */ /* 0x0001e2000c101504 */
[----:B------:R-:W-:Y:S02]  /*6880*/  IADD3 R12, R8, c[0x0][0x198], RZ ;  /* 0x00006600080c7a10 */ /* 0x000fe40007ffe0ff */
[----:B------:R-:W-:Y:S02]  /*6890*/  IADD3 R4, R0, 0x15, RZ ;  /* 0x0000001500047810 */ /* 0x000fe40007ffe0ff */
[----:B------:R-:W-:Y:S02]  /*68a0*/  LEA.HI.X.SX32 R41, R8, R2, 0x1, P6 ;  /* 0x0000000208297211 */ /* 0x000fe400030f0eff */
[----:B--2---:R-:W-:-:S02]  /*68b0*/  LEA R42, P6, R12, R3, 0x1 ;  /* 0x000000030c2a7211 */ /* 0x004fc400078c08ff */
[----:B------:R-:W-:Y:S02]  /*68c0*/  PRMT R20, R33, 0x7632, R20 ;  /* 0x0000763221147816 */ /* 0x000fe40000000014 */
[----:B------:R-:W-:Y:S02]  /*68d0*/  ISETP.LT.AND P2, PT, R4, c[0x0][0x17c], !P0 ;  /* 0x00005f0004007a0c */ /* 0x000fe40004741270 */
[----:B------:R-:W-:Y:S01]  /*68e0*/  IADD3 R8, R12, c[0x0][0x198], RZ ;  /* 0x000066000c087a10 */ /* 0x000fe20007ffe0ff */
[----:B------:R-:W-:Y:S01]  /*68f0*/  @P1 STG.E.U16 [R40.64], R20 ;  /* 0x0000001428001986 */ /* 0x000fe2000c101504 */
[----:B------:R-:W-:Y:S02]  /*6900*/  IADD3 R4, R0, 0x16, RZ ;  /* 0x0000001600047810 */ /* 0x000fe40007ffe0ff */
[----:B------:R-:W-:Y:S02]  /*6910*/  LEA.HI.X.SX32 R43, R12, R2, 0x1, P6 ;  /* 0x000000020c2b7211 */ /* 0x000fe400030f0eff */
[----:B-1----:R-:W-:-:S02]  /*6920*/  LEA R36, P6, R8, R3, 0x1 ;  /* 0x0000000308247211 */ /* 0x002fc400078c08ff */
[----:B------:R-:W-:Y:S01]  /*6930*/  ISETP.LT.AND P1, PT, R4, c[0x0][0x17c], !P0 ;  /* 0x00005f0004007a0c */ /* 0x000fe20004721270 */
[----:B------:R1:W-:Y:S01]  /*6940*/  @P5 STG.E.U16 [R42.64], R5 ;  /* 0x000000052a005986 */ /* 0x0003e2000c101504 */
[----:B------:R-:W-:Y:S02]  /*6950*/  IADD3 R12, R8, c[0x0][0x198], RZ ;  /* 0x00006600080c7a10 */ /* 0x000fe40007ffe0ff */
[----:B------:R-:W-:Y:S02]  /*6960*/  IADD3 R4, R0, 0x17, RZ ;  /* 0x0000001700047810 */ /* 0x000fe40007ffe0ff */
[----:B------:R-:W-:Y:S02]  /*6970*/  LEA.HI.X.SX32 R37, R8, R2, 0x1, P6 ;  /* 0x0000000208257211 */ /* 0x000fe400030f0eff */
[----:B------:R-:W-:Y:S02]  /*6980*/  PRMT R16, R5, 0x7632, R16 ;  /* 0x0000763205107816 */ /* 0x000fe40000000010 */
[----:B------:R-:W-:-:S02]  /*6990*/  LEA R32, P6, R12, R3, 0x1 ;  /* 0x000000030c207211 */ /* 0x000fc400078c08ff */
[----:B------:R-:W-:Y:S01]  /*69a0*/  ISETP.LT.AND P5, PT, R4, c[0x0][0x17c], !P0 ;  /* 0x00005f0004007a0c */ /* 0x000fe200047a1270 */
[----:B------:R2:W-:Y:S01]  /*69b0*/  @P4 STG.E.U16 [R36.64], R16 ;  /* 0x0000001024004986 */ /* 0x0005e2000c101504 */
[----:B------:R-:W-:Y:S02]  /*69c0*/  IADD3 R4, R0, 0x18, RZ ;  /* 0x0000001800047810 */ /* 0x000fe40007ffe0ff */
[C---:B------:R-:W-:Y:S02]  /*69d0*/  IADD3 R8, R12.reuse, c[0x0][0x198], RZ ;  /* 0x000066000c087a10 */ /* 0x040fe40007ffe0ff */
[----:B0-----:R-:W-:Y:S02]  /*69e0*/  LEA.HI.X.SX32 R33, R12, R2, 0x1, P6 ;  /* 0x000000020c217211 */ /* 0x001fe400030f0eff */
[----:B------:R-:W-:Y:S02]  /*69f0*/  ISETP.LT.AND P4, PT, R4, c[0x0][0x17c], !P0 ;  /* 0x00005f0004007a0c */ /* 0x000fe40004781270 */
[----:B-1----:R-:W-:Y:S01]  /*6a00*/  IADD3 R5, R0, 0x19, RZ ;  /* 0x0000001900057810 */ /* 0x002fe20007ffe0ff */
[----:B------:R0:W-:Y:S01]  /*6a10*/  @P3 STG.E.U16 [R32.64], R9 ;  /* 0x0000000920003986 */ /* 0x0001e2000c101504 */
[----:B------:R-:W-:-:S02]  /*6a20*/  LEA R4, P6, R8, R3, 0x1 ;  /* 0x0000000308047211 */ /* 0x000fc400078c08ff */
[C---:B------:R-:W-:Y:S02]  /*6a30*/  IADD3 R12, R8.reuse, c[0x0][0x198], RZ ;  /* 0x00006600080c7a10 */ /* 0x040fe40007ffe0ff */
[----:B------:R-:W-:Y:S02]  /*6a40*/  ISETP.LT.AND P3, PT, R5, c[0x0][0x17c], !P0 ;  /* 0x00005f0005007a0c */ /* 0x000fe40004761270 */
[----:B------:R-:W-:Y:S02]  /*6a50*/  LEA.HI.X.SX32 R5, R8, R2, 0x1, P6 ;  /* 0x0000000208057211 */ /* 0x000fe400030f0eff */
[----:B------:R-:W-:Y:S02]  /*6a60*/  PRMT R20, R9, 0x7632, R20 ;  /* 0x0000763209147816 */ /* 0x000fe40000000014 */
[----:B------:R-:W-:Y:S02]  /*6a70*/  LEA R38, P6, R12, R3, 0x1 ;  /* 0x000000030c267211 */ /* 0x000fe400078c08ff */
[----:B------:R-:W-:Y:S01]  /*6a80*/  IADD3 R8, R0, 0x1a, RZ ;  /* 0x0000001a00087810 */ /* 0x000fe20007ffe0ff */
[----:B------:R1:W-:Y:S01]  /*6a90*/  @P2 STG.E.U16 [R4.64], R20 ;  /* 0x0000001404002986 */ /* 0x0003e2000c101504 */
[----:B--2---:R-:W-:-:S02]  /*6aa0*/  IADD3 R16, R12, c[0x0][0x198], RZ ;  /* 0x000066000c107a10 */ /* 0x004fc40007ffe0ff */
[-C--:B------:R-:W-:Y:S02]  /*6ab0*/  LEA.HI.X.SX32 R39, R12, R2.reuse, 0x1, P6 ;  /* 0x000000020c277211 */ /* 0x080fe400030f0eff */
[----:B------:R-:W-:Y:S02]  /*6ac0*/  ISETP.LT.AND P2, PT, R8, c[0x0][0x17c], !P0 ;  /* 0x00005f0008007a0c */ /* 0x000fe40004741270 */
[----:B------:R-:W-:Y:S01]  /*6ad0*/  LEA R36, P6, R16, R3, 0x1 ;  /* 0x0000000310247211 */ /* 0x000fe200078c08ff */
[----:B------:R2:W-:Y:S01]  /*6ae0*/  @P1 STG.E.U16 [R38.64], R13 ;  /* 0x0000000d26001986 */ /* 0x0005e2000c101504 */
[----:B------:R-:W-:Y:S02]  /*6af0*/  IADD3 R8, R0, 0x1b, RZ ;  /* 0x0000001b00087810 */ /* 0x000fe40007ffe0ff */
[C---:B0-----:R-:W-:Y:S02]  /*6b00*/  IADD3 R9, R16.reuse, c[0x0][0x198], RZ ;  /* 0x0000660010097a10 */ /* 0x041fe40007ffe0ff */
[----:B------:R-:W-:-:S02]  /*6b10*/  LEA.HI.X.SX32 R37, R16, R2, 0x1, P6 ;  /* 0x0000000210257211 */ /* 0x000fc400030f0eff */
[----:B------:R-:W-:Y:S02]  /*6b20*/  ISETP.LT.AND P1, PT, R8, c[0x0][0x17c], !P0 ;  /* 0x00005f0008007a0c */ /* 0x000fe40004721270 */
[----:B------:R-:W-:Y:S02]  /*6b30*/  LEA R8, P6, R9, R3, 0x1 ;  /* 0x0000000309087211 */ /* 0x000fe400078c08ff */
[----:B------:R-:W-:Y:S02]  /*6b40*/  PRMT R24, R13, 0x7632, R24 ;  /* 0x000076320d187816 */ /* 0x000fe40000000018 */
[C---:B------:R-:W-:Y:S02]  /*6b50*/  IADD3 R16, R9.reuse, c[0x0][0x198], RZ ;  /* 0x0000660009107a10 */ /* 0x040fe40007ffe0ff */
[----:B------:R-:W-:Y:S01]  /*6b60*/  LEA.HI.X.SX32 R9, R9, R2, 0x1, P6 ;  /* 0x0000000209097211 */ /* 0x000fe200030f0eff */
[----:B------:R0:W-:Y:S01]  /*6b70*/  @P5 STG.E.U16 [R36.64], R24 ;  /* 0x0000001824005986 */ /* 0x0001e2000c101504 */
[----:B-1----:R-:W-:-:S02]  /*6b80*/  IADD3 R5, R0, 0x1d, RZ ;  /* 0x0000001d00057810 */ /* 0x002fc40007ffe0ff */
[----:B------:R-:W-:Y:S01]  /*6b90*/  IADD3 R12, R0, 0x1c, RZ ;  /* 0x0000001c000c7810 */ /* 0x000fe20007ffe0ff */
[----:B------:R1:W-:Y:S01]  /*6ba0*/  @P4 STG.E.U16 [R8.64], R17 ;  /* 0x0000001108004986 */ /* 0x0003e2000c101504 */
[C---:B------:R-:W-:Y:S02]  /*6bb0*/  LEA R4, P6, R16.reuse, R3, 0x1 ;  /* 0x0000000310047211 */ /* 0x040fe400078c08ff */
[----:B--2---:R-:W-:Y:S02]  /*6bc0*/  IADD3 R13, R16, c[0x0][0x198], RZ ;  /* 0x00006600100d7a10 */ /* 0x004fe40007ffe0ff */
[----:B------:R-:W-:Y:S02]  /*6bd0*/  ISETP.LT.AND P4, PT, R5, c[0x0][0x17c], !P0 ;  /* 0x00005f0005007a0c */ /* 0x000fe40004781270 */
[----:B------:R-:W-:Y:S02]  /*6be0*/  ISETP.LT.AND P5, PT, R12, c[0x0][0x17c], !P0 ;  /* 0x00005f000c007a0c */ /* 0x000fe400047a1270 */
[----:B------:R-:W-:-:S02]  /*6bf0*/  LEA.HI.X.SX32 R5, R16, R2, 0x1, P6 ;  /* 0x0000000210057211 */ /* 0x000fc400030f0eff */
[CC--:B------:R-:W-:Y:S02]  /*6c00*/  LEA R12, P6, R13.reuse, R3.reuse, 0x1 ;  /* 0x000000030d0c7211 */ /* 0x0c0fe400078c08ff */
[----:B------:R-:W-:Y:S02]  /*6c10*/  IADD3 R20, R13, c[0x0][0x198], RZ ;  /* 0x000066000d147a10 */ /* 0x000fe40007ffe0ff */
[----:B0-----:R-:W-:Y:S02]  /*6c20*/  PRMT R24, R17, 0x7632, R24 ;  /* 0x0000763211187816 */ /* 0x001fe40000000018 */
[----:B------:R-:W-:Y:S02]  /*6c30*/  LEA.HI.X.SX32 R13, R13, R2, 0x1, P6 ;  /* 0x000000020d0d7211 */ /* 0x000fe400030f0eff */
[----:B------:R-:W-:Y:S01]  /*6c40*/  LEA R32, P6, R20, R3, 0x1 ;  /* 0x0000000314207211 */ /* 0x000fe200078c08ff */
[----:B------:R0:W-:Y:S01]  /*6c50*/  @P3 STG.E.U16 [R4.64], R24 ;  /* 0x0000001804003986 */ /* 0x0001e2000c101504 */
[----:B-1----:R-:W-:-:S02]  /*6c60*/  IADD3 R8, R0, 0x1f, RZ ;  /* 0x0000001f00087810 */ /* 0x002fc40007ffe0ff */
[C---:B------:R-:W-:Y:S01]  /*6c70*/  IADD3 R9, R20.reuse, c[0x0][0x198], RZ ;  /* 0x0000660014097a10 */ /* 0x040fe20007ffe0ff */
[----:B------:R1:W-:Y:S01]  /*6c80*/  @P2 STG.E.U16 [R12.64], R21 ;  /* 0x000000150c002986 */ /* 0x0003e2000c101504 */
[----:B------:R-:W-:Y:S02]  /*6c90*/  LEA.HI.X.SX32 R33, R20, R2, 0x1, P6 ;  /* 0x0000000214217211 */ /* 0x000fe400030f0eff */
[----:B------:R-:W-:Y:S02]  /*6ca0*/  ISETP.LT.AND P2, PT, R8, c[0x0][0x17c], !P0 ;  /* 0x00005f0008007a0c */ /* 0x000fe40004741270 */
[----:B------:R-:W-:Y:S02]  /*6cb0*/  LEA R8, P6, R9, R3, 0x1 ;  /* 0x0000000309087211 */ /* 0x000fe400078c08ff */
[----:B------:R-:W-:Y:S02]  /*6cc0*/  IADD3 R16, R0, 0x1e, RZ ;  /* 0x0000001e00107810 */ /* 0x000fe40007ffe0ff */
[----:B------:R-:W-:-:S02]  /*6cd0*/  PRMT R20, R21, 0x7632, R20 ;  /* 0x0000763215147816 */ /* 0x000fc40000000014 */
[C---:B------:R-:W-:Y:S02]  /*6ce0*/  IADD3 R17, R9.reuse, c[0x0][0x198], RZ ;  /* 0x0000660009117a10 */ /* 0x040fe40007ffe0ff */
[----:B------:R-:W-:Y:S01]  /*6cf0*/  LEA.HI.X.SX32 R9, R9, R2, 0x1, P6 ;  /* 0x0000000209097211 */ /* 0x000fe200030f0eff */
[----:B------:R-:W-:Y:S01]  /*6d00*/  @P1 STG.E.U16 [R32.64], R20 ;  /* 0x0000001420001986 */ /* 0x000fe2000c101504 */
[----:B0-----:R-:W-:Y:S02]  /*6d10*/  IADD3 R5, R0, 0x21, RZ ;  /* 0x0000002100057810 */ /* 0x001fe40007ffe0ff */
[----:B------:R-:W-:Y:S01]  /*6d20*/  ISETP.LT.AND P3, PT, R16, c[0x0][0x17c], !P0 ;  /* 0x00005f0010007a0c */ /* 0x000fe20004761270 */
[----:B------:R0:W-:Y:S01]  /*6d30*/  @P5 STG.E.U16 [R8.64], R25 ;  /* 0x0000001908005986 */ /* 0x0001e2000c101504 */
[----:B------:R-:W-:Y:S02]  /*6d40*/  LEA R4, P6, R17, R3, 0x1 ;  /* 0x0000000311047211 */ /* 0x000fe400078c08ff */
[----:B------:R-:W-:-:S02]  /*6d50*/  IADD3 R16, R0, 0x20, RZ ;  /* 0x0000002000107810 */ /* 0x000fc40007ffe0ff */
[----:B-1----:R-:W-:Y:S02]  /*6d60*/  IADD3 R13, R17, c[0x0][0x198], RZ ;  /* 0x00006600110d7a10 */ /* 0x002fe40007ffe0ff */
[----:B------:R-:W-:Y:S02]  /*6d70*/  ISETP.LT.AND P5, PT, R5, c[0x0][0x17c], !P0 ;  /* 0x00005f0005007a0c */ /* 0x000fe400047a1270 */
[----:B------:R-:W-:Y:S02]  /*6d80*/  LEA.HI.X.SX32 R5, R17, R2, 0x1, P6 ;  /* 0x0000000211057211 */ /* 0x000fe400030f0eff */
[----:B------:R-:W-:Y:S02]  /*6d90*/  PRMT R21, R25, 0x7632, R21 ;  /* 0x0000763219157816 */ /* 0x000fe40000000015 */
[----:B------:R-:W-:Y:S02]  /*6da0*/  ISETP.LT.AND P1, PT, R16, c[0x0][0x17c], !P0 ;  /* 0x00005f0010007a0c */ /* 0x000fe40004721270 */
[----:B------:R-:W-:Y:S01]  /*6db0*/  LEA R12, P6, R13, R3, 0x1 ;  /* 0x000000030d0c7211 */ /* 0x000fe200078c08ff */
[----:B------:R1:W-:Y:S01]  /*6dc0*/  @P4 STG.E.U16 [R4.64], R21 ;  /* 0x0000001504004986 */ /* 0x0003e2000c101504 */
[----:B------:R-:W-:-:S02]  /*6dd0*/  IADD3 R16, R0, 0x22, RZ ;  /* 0x0000002200107810 */ /* 0x000fc40007ffe0ff */
[C---:B------:R-:W-:Y:S02]  /*6de0*/  IADD3 R17, R13.reuse, c[0x0][0x198], RZ ;  /* 0x000066000d117a10 */ /* 0x040fe40007ffe0ff */
[----:B------:R-:W-:Y:S02]  /*6df0*/  LEA.HI.X.SX32 R13, R13, R2, 0x1, P6 ;  /* 0x000000020d0d7211 */ /* 0x000fe400030f0eff */
[----:B------:R-:W-:Y:S02]  /*6e00*/  ISETP.LT.AND P4, PT, R16, c[0x0][0x17c], !P0 ;  /* 0x00005f0010007a0c */ /* 0x000fe40004781270 */
[C---:B------:R-:W-:Y:S01]  /*6e10*/  LEA R16, P6, R17.reuse, R3, 0x1 ;  /* 0x0000000311107211 */ /* 0x040fe200078c08ff */
[----:B------:R2:W-:Y:S01]  /*6e20*/  @P3 STG.E.U16 [R12.64], R29 ;  /* 0x0000001d0c003986 */ /* 0x0005e2000c101504 */
[----:B0-----:R-:W-:Y:S02]  /*6e30*/  IADD3 R8, R0, 0x23, RZ ;  /* 0x0000002300087810 */ /* 0x001fe40007ffe0ff */
[----:B------:R-:W-:-:S02]  /*6e40*/  IADD3 R9, R17, c[0x0][0x198], RZ ;  /* 0x0000660011097a10 */ /* 0x000fc40007ffe0ff */
[-C--:B------:R-:W-:Y:S02]  /*6e50*/  LEA.HI.X.SX32 R17, R17, R2.reuse, 0x1, P6 ;  /* 0x0000000211117211 */ /* 0x080fe400030f0eff */
[----:B------:R-:W-:Y:S02]  /*6e60*/  ISETP.LT.AND P3, PT, R8, c[0x0][0x17c], !P0 ;  /* 0x00005f0008007a0c */ /* 0x000fe40004761270 */
[----:B------:R-:W-:Y:S02]  /*6e70*/  LEA R8, P6, R9, R3, 0x1 ;  /* 0x0000000309087211 */ /* 0x000fe400078c08ff */
[----:B------:R-:W-:Y:S02]  /*6e80*/  PRMT R24, R29, 0x7632, R24 ;  /* 0x000076321d187816 */ /* 0x000fe40000000018 */
[C---:B-1----:R-:W-:Y:S02]  /*6e90*/  IADD3 R21, R9.reuse, c[0x0][0x198], RZ ;  /* 0x0000660009157a10 */ /* 0x042fe40007ffe0ff */
[----:B------:R-:W-:Y:S01]  /*6ea0*/  LEA.HI.X.SX32 R9, R9, R2, 0x1, P6 ;  /* 0x0000000209097211 */ /* 0x000fe200030f0eff */
[----:B------:R0:W-:Y:S01]  /*6eb0*/  @P2 STG.E.U16 [R16.64], R24 ;  /* 0x0000001810002986 */ /* 0x0001e2000c101504 */
[----:B------:R-:W-:-:S02]  /*6ec0*/  IADD3 R5, R0, 0x25, RZ ;  /* 0x0000002500057810 */ /* 0x000fc40007ffe0ff */
[CC--:B------:R-:W-:Y:S01]  /*6ed0*/  LEA R4, P6, R21.reuse, R3.reuse, 0x1 ;  /* 0x0000000315047211 */ /* 0x0c0fe200078c08ff */
[----:B------:R1:W-:Y:S01]  /*6ee0*/  @P1 STG.E.U16 [R8.64], R34 ;  /* 0x0000002208001986 */ /* 0x0003e2000c101504 */
[----:B--2---:R-:W-:Y:S02]  /*6ef0*/  IADD3 R13, R21, c[0x0][0x198], RZ ;  /* 0x00006600150d7a10 */ /* 0x004fe40007ffe0ff */
[----:B------:R-:W-:Y:S02]  /*6f00*/  ISETP.LT.AND P1, PT, R5, c[0x0][0x17c], !P0 ;  /* 0x00005f0005007a0c */ /* 0x000fe40004721270 */
[----:B------:R-:W-:Y:S02]  /*6f10*/  LEA.HI.X.SX32 R5, R21, R2, 0x1, P6 ;  /* 0x0000000215057211 */ /* 0x000fe400030f0eff */
[----:B------:R-:W-:Y:S02]  /*6f20*/  PRMT R21, R34, 0x7632, R21 ;  /* 0x0000763222157816 */ /* 0x000fe40000000015 */
[----:B------:R-:W-:-:S02]  /*6f30*/  LEA R12, P6, R13, R3, 0x1 ;  /* 0x000000030d0c7211 */ /* 0x000fc400078c08ff */
[C---:B0-----:R-:W-:Y:S01]  /*6f40*/  IADD3 R16, R0.reuse, 0x26, RZ ;  /* 0x0000002600107810 */ /* 0x041fe20007ffe0ff */
[----:B------:R0:W-:Y:S01]  /*6f50*/  @P5 STG.E.U16 [R4.64], R21 ;  /* 0x0000001504005986 */ /* 0x0001e2000c101504 */
[C---:B------:R-:W-:Y:S02]  /*6f60*/  IADD3 R17, R13.reuse, c[0x0][0x198], RZ ;  /* 0x000066000d117a10 */ /* 0x040fe40007ffe0ff */
[----:B------:R-:W-:Y:S02]  /*6f70*/  IADD3 R20, R0, 0x24, RZ ;  /* 0x0000002400147810 */ /* 0x000fe40007ffe0ff */
[----:B------:R-:W-:Y:S02]  /*6f80*/  LEA.HI.X.SX32 R13, R13, R2, 0x1, P6 ;  /* 0x000000020d0d7211 */ /* 0x000fe400030f0eff */
[----:B------:R-:W-:Y:S02]  /*6f90*/  ISETP.LT.AND P5, PT, R16, c[0x0][0x17c], !P0 ;  /* 0x00005f0010007a0c */ /* 0x000fe400047a1270 */
[----:B------:R-:W-:Y:S01]  /*6fa0*/  LEA R16, P6, R17, R3, 0x1 ;  /* 0x0000000311107211 */ /* 0x000fe200078c08ff */
[----:B------:R2:W-:Y:S01]  /*6fb0*/  @P4 STG.E.U16 [R12.64], R6 ;  /* 0x000000060c004986 */ /* 0x0005e2000c101504 */
[----:B-1----:R-:W-:-:S02]  /*6fc0*/  IADD3 R8, R0, 0x27, RZ ;  /* 0x0000002700087810 */ /* 0x002fc40007ffe0ff */
[----:B------:R-:W-:Y:S02]  /*6fd0*/  ISETP.LT.AND P2, PT, R20, c[0x0][0x17c], !P0 ;  /* 0x00005f0014007a0c */ /* 0x000fe40004741270 */
[C---:B------:R-:W-:Y:S02]  /*6fe0*/  IADD3 R9, R17.reuse, c[0x0][0x198], RZ ;  /* 0x0000660011097a10 */ /* 0x040fe40007ffe0ff */
[----:B------:R-:W-:Y:S02]  /*6ff0*/  LEA.HI.X.SX32 R17, R17, R2, 0x1, P6 ;  /* 0x0000000211117211 */ /* 0x000fe400030f0eff */
[----:B------:R-:W-:Y:S02]  /*7000*/  ISETP.LT.AND P4, PT, R8, c[0x0][0x17c], !P0 ;  /* 0x00005f0008007a0c */ /* 0x000fe40004781270 */
[----:B------:R-:W-:Y:S02]  /*7010*/  LEA R8, P6, R9, R3, 0x1 ;  /* 0x0000000309087211 */ /* 0x000fe400078c08ff */
[----:B------:R-:W-:-:S02]  /*7020*/  PRMT R24, R6, 0x7632, R24 ;  /* 0x0000763206187816 */ /* 0x000fc40000000018 */
[C---:B0-----:R-:W-:Y:S02]  /*7030*/  IADD3 R21, R9.reuse, c[0x0][0x198], RZ ;  /* 0x0000660009157a10 */ /* 0x041fe40007ffe0ff */
[----:B------:R-:W-:Y:S01]  /*7040*/  LEA.HI.X.SX32 R9, R9, R2, 0x1, P6 ;  /* 0x0000000209097211 */ /* 0x000fe200030f0eff */
[----:B------:R0:W-:Y:S01]  /*7050*/  @P3 STG.E.U16 [R16.64], R24 ;  /* 0x0000001810003986 */ /* 0x0001e2000c101504 */
[----:B------:R-:W-:Y:S02]  /*7060*/  IADD3 R5, R0, 0x29, RZ ;  /* 0x0000002900057810 */ /* 0x000fe40007ffe0ff */
[C---:B------:R-:W-:Y:S01]  /*7070*/  LEA R4, P6, R21.reuse, R3, 0x1 ;  /* 0x0000000315047211 */ /* 0x040fe200078c08ff */
[----:B------:R1:W-:Y:S01]  /*7080*/  @P2 STG.E.U16 [R8.64], R10 ;  /* 0x0000000a08002986 */ /* 0x0003e2000c101504 */
[----:B--2---:R-:W-:Y:S02]  /*7090*/  IADD3 R13, R21, c[0x0][0x198], RZ ;  /* 0x00006600150d7a10 */ /* 0x004fe40007ffe0ff */
[----:B------:R-:W-:-:S02]  /*70a0*/  ISETP.LT.AND P2, PT, R5, c[0x0][0x17c], !P0 ;  /* 0x00005f0005007a0c */ /* 0x000fc40004741270 */
[-C--:B------:R-:W-:Y:S02]  /*70b0*/  LEA.HI.X.SX32 R5, R21, R2.reuse, 0x1, P6 ;  /* 0x0000000215057211 */ /* 0x080fe400030f0eff */
[CC--:B------:R-:W-:Y:S02]  /*70c0*/  LEA R12, P6, R13.reuse, R3.reuse, 0x1 ;  /* 0x000000030d0c7211 */ /* 0x0c0fe400078c08ff */
[C---:B0-----:R-:W-:Y:S02]  /*70d0*/  IADD3 R17, R13.reuse, c[0x0][0x198], RZ ;  /* 0x000066000d117a10 */ /* 0x041fe40007ffe0ff */
[----:B------:R-:W-:Y:S02]  /*70e0*/  IADD3 R20, R0, 0x28, RZ ;  /* 0x0000002800147810 */ /* 0x000fe40007ffe0ff */
[----:B------:R-:W-:Y:S02]  /*70f0*/  LEA.HI.X.SX32 R13, R13, R2, 0x1, P6 ;  /* 0x000000020d0d7211 */ /* 0x000fe400030f0eff */
[----:B------:R-:W-:-:S02]  /*7100*/  LEA R16, P6, R17, R3, 0x1 ;  /* 0x0000000311107211 */ /* 0x000fc400078c08ff */
[----:B------:R-:W-:Y:S02]  /*7110*/  ISETP.LT.AND P3, PT, R20, c[0x0][0x17c], !P0 ;  /* 0x00005f0014007a0c */ /* 0x000fe40004761270 */
[C---:B-1----:R-:W-:Y:S02]  /*7120*/  IADD3 R9, R17.reuse, c[0x0][0x198], RZ ;  /* 0x0000660011097a10 */ /* 0x042fe40007ffe0ff */
[----:B------:R-:W-:Y:S02]  /*7130*/  LEA.HI.X.SX32 R17, R17, R2, 0x1, P6 ;  /* 0x0000000211117211 */ /* 0x000fe400030f0eff */
[----:B------:R-:W-:Y:S02]  /*7140*/  PRMT R20, R10, 0x7632, R20 ;  /* 0x000076320a147816 */ /* 0x000fe40000000014 */
[C---:B------:R-:W-:Y:S02]  /*7150*/  LEA R8, P6, R9.reuse, R3, 0x1 ;  /* 0x0000000309087211 */ /* 0x040fe400078c08ff */
[----:B------:R-:W-:Y:S01]  /*7160*/  PRMT R21, R14, 0x7632, R21 ;  /* 0x000076320e157816 */ /* 0x000fe20000000015 */
[----:B------:R0:W-:Y:S01]  /*7170*/  @P1 STG.E.U16 [R4.64], R20 ;  /* 0x0000001404001986 */ /* 0x0001e2000c101504 */
[----:B------:R-:W-:-:S02]  /*7180*/  IADD3 R10, R9, c[0x0][0x198], RZ ;  /* 0x00006600090a7a10 */ /* 0x000fc40007ffe0ff */
[----:B------:R-:W-:Y:S01]  /*7190*/  IADD3 R6, R0, 0x2a, RZ ;  /* 0x0000002a00067810 */ /* 0x000fe20007ffe0ff */
[----:B------:R1:W-:Y:S01]  /*71a0*/  @P5 STG.E.U16 [R12.64], R14 ;  /* 0x0000000e0c005986 */ /* 0x0003e2000c101504 */
[----:B------:R-:W-:Y:S02]  /*71b0*/  LEA.HI.X.SX32 R9, R9, R2, 0x1, P6 ;  /* 0x0000000209097211 */ /* 0x000fe400030f0eff */
[----:B------:R-:W-:Y:S01]  /*71c0*/  ISETP.LT.AND P1, PT, R6, c[0x0][0x17c], !P0 ;  /* 0x00005f0006007a0c */ /* 0x000fe20004721270 */
[----:B------:R2:W-:Y:S01]  /*71d0*/  @P4 STG.E.U16 [R16.64], R21 ;  /* 0x0000001510004986 */ /* 0x0005e2000c101504 */
[C---:B------:R-:W-:Y:S02]  /*71e0*/  IADD3 R6, R0.reuse, 0x2b, RZ ;  /* 0x0000002b00067810 */ /* 0x040fe40007ffe0ff */
[----:B0-----:R-:W-:Y:S01]  /*71f0*/  IADD3 R5, R0, 0x2d, RZ ;  /* 0x0000002d00057810 */ /* 0x001fe20007ffe0ff */
[----:B------:R0:W-:Y:S01]  /*7200*/  @P3 STG.E.U16 [R8.64], R18 ;  /* 0x0000001208003986 */ /* 0x0001e2000c101504 */
[----:B------:R-:W-:-:S02]  /*7210*/  LEA R4, P6, R10, R3, 0x1 ;  /* 0x000000030a047211 */ /* 0x000fc400078c08ff */
[C---:B-1----:R-:W-:Y:S02]  /*7220*/  IADD3 R13, R10.reuse, c[0x0][0x198], RZ ;  /* 0x000066000a0d7a10 */ /* 0x042fe40007ffe0ff */
[----:B------:R-:W-:Y:S02]  /*7230*/  ISETP.LT.AND P3, PT, R5, c[0x0][0x17c], !P0 ;  /* 0x00005f0005007a0c */ /* 0x000fe40004761270 */
[----:B------:R-:W-:Y:S02]  /*7240*/  LEA.HI.X.SX32 R5, R10, R2, 0x1, P6 ;  /* 0x000000020a057211 */ /* 0x000fe400030f0eff */
[C---:B------:R-:W-:Y:S02]  /*7250*/  LEA R12, P6, R13.reuse, R3, 0x1 ;  /* 0x000000030d0c7211 */ /* 0x040fe400078c08ff */
[----:B------:R-:W-:Y:S02]  /*7260*/  ISETP.LT.AND P5, PT, R6, c[0x0][0x17c], !P0 ;  /* 0x00005f0006007a0c */ /* 0x000fe400047a1270 */
[----:B------:R-:W-:-:S02]  /*7270*/  IADD3 R10, R13, c[0x0][0x198], RZ ;  /* 0x000066000d0a7a10 */ /* 0x000fc40007ffe0ff */
[----:B------:R-:W-:Y:S02]  /*7280*/  IADD3 R6, R0, 0x2c, RZ ;  /* 0x0000002c00067810 */ /* 0x000fe40007ffe0ff */
[-C--:B------:R-:W-:Y:S02]  /*7290*/  LEA.HI.X.SX32 R13, R13, R2.reuse, 0x1, P6 ;  /* 0x000000020d0d7211 */ /* 0x080fe400030f0eff */
[----:B--2---:R-:W-:Y:S02]  /*72a0*/  LEA R16, P6, R10, R3, 0x1 ;  /* 0x000000030a107211 */ /* 0x004fe400078c08ff */
[----:B------:R-:W-:Y:S02]  /*72b0*/  ISETP.LT.AND P4, PT, R6, c[0x0][0x17c], !P0 ;  /* 0x00005f0006007a0c */ /* 0x000fe40004781270 */
[C---:B0-----:R-:W-:Y:S02]  /*72c0*/  IADD3 R9, R10.reuse, c[0x0][0x198], RZ ;  /* 0x000066000a097a10 */ /* 0x041fe40007ffe0ff */
[----:B------:R-:W-:-:S02]  /*72d0*/  LEA.HI.X.SX32 R17, R10, R2, 0x1, P6 ;  /* 0x000000020a117211 */ /* 0x000fc400030f0eff */
[----:B------:R-:W-:Y:S02]  /*72e0*/  PRMT R14, R18, 0x7632, R14 ;  /* 0x00007632120e7816 */ /* 0x000fe4000000000e */
[C---:B------:R-:W-:Y:S02]  /*72f0*/  LEA R8, P6, R9.reuse, R3, 0x1 ;  /* 0x0000000309087211 */ /* 0x040fe400078c08ff */
[----:B------:R-:W-:Y:S01]  /*7300*/  PRMT R18, R22, 0x7632, R18 ;  /* 0x0000763216127816 */ /* 0x000fe20000000012 */
[----:B------:R0:W-:Y:S01]  /*7310*/  @P2 STG.E.U16 [R4.64], R14 ;  /* 0x0000000e04002986 */ /* 0x0001e2000c101504 */
[C---:B------:R-:W-:Y:S02]  /*7320*/  IADD3 R10, R9.reuse, c[0x0][0x198], RZ ;  /* 0x00006600090a7a10 */ /* 0x040fe40007ffe0ff */
[----:B------:R-:W-:Y:S01]  /*7330*/  LEA.HI.X.SX32 R9, R9, R2, 0x1, P6 ;  /* 0x0000000209097211 */ /* 0x000fe200030f0eff */
[----:B------:R1:W-:Y:S01]  /*7340*/  @P1 STG.E.U16 [R12.64], R22 ;  /* 0x000000160c001986 */ /* 0x0003e2000c101504 */
[----:B------:R-:W-:-:S03]  /*7350*/  IADD3 R6, R0, 0x2e, RZ ;  /* 0x0000002e00067810 */ /* 0x000fc60007ffe0ff */
[----:B------:R2:W-:Y:S01]  /*7360*/  @P5 STG.E.U16 [R16.64], R18 ;  /* 0x0000001210005986 */ /* 0x0005e2000c101504 */
[----:B------:R-:W-:Y:S02]  /*7370*/  ISETP.LT.AND P2, PT, R6, c[0x0][0x17c], !P0 ;  /* 0x00005f0006007a0c */ /* 0x000fe40004741270 */
[C---:B------:R-:W-:Y:S01]  /*7380*/  IADD3 R6, R0.reuse, 0x2f, RZ ;  /* 0x0000002f00067810 */ /* 0x040fe20007ffe0ff */
[----:B------:R3:W-:Y:S01]  /*7390*/  @P4 STG.E.U16 [R8.64], R26 ;  /* 0x0000001a08004986 */ /* 0x0007e2000c101504 */
[----:B0-----:R-:W-:Y:S02]  /*73a0*/  IADD3 R5, R0, 0x31, RZ ;  /* 0x0000003100057810 */ /* 0x001fe40007ffe0ff */
[C---:B------:R-:W-:Y:S02]  /*73b0*/  LEA R4, P6, R10.reuse, R3, 0x1 ;  /* 0x000000030a047211 */ /* 0x040fe400078c08ff */
[----:B-1----:R-:W-:Y:S02]  /*73c0*/  IADD3 R13, R10, c[0x0][0x198], RZ ;  /* 0x000066000a0d7a10 */ /* 0x002fe40007ffe0ff */
[----:B------:R-:W-:-:S02]  /*73d0*/  ISETP.LT.AND P4, PT, R5, c[0x0][0x17c], !P0 ;  /* 0x00005f0005007a0c */ /* 0x000fc40004781270 */
[-C--:B------:R-:W-:Y:S02]  /*73e0*/  LEA.HI.X.SX32 R5, R10, R2.reuse, 0x1, P6 ;  /* 0x000000020a057211 */ /* 0x080fe400030f0eff */
[C---:B------:R-:W-:Y:S02]  /*73f0*/  LEA R12, P6, R13.reuse, R3, 0x1 ;  /* 0x000000030d0c7211 */ /* 0x040fe400078c08ff */
[C---:B------:R-:W-:Y:S02]  /*7400*/  IADD3 R10, R13.reuse, c[0x0][0x198], RZ ;  /* 0x000066000d0a7a10 */ /* 0x040fe40007ffe0ff */
[----:B------:R-:W-:Y:S02]  /*7410*/  ISETP.LT.AND P1, PT, R6, c[0x0][0x17c], !P0 ;  /* 0x00005f0006007a0c */ /* 0x000fe40004721270 */
[----:B------:R-:W-:Y:S02]  /*7420*/  IADD3 R6, R0, 0x30, RZ ;  /* 0x0000003000067810 */ /* 0x000fe40007ffe0ff */
[----:B------:R-:W-:-:S02]  /*7430*/  LEA.HI.X.SX32 R13, R13, R2, 0x1, P6 ;  /* 0x000000020d0d7211 */ /* 0x000fc400030f0eff */
[----:B------:R-:W-:Y:S02]  /*7440*/  PRMT R14, R26, 0x7632, R14 ;  /* 0x000076321a0e7816 */ /* 0x000fe4000000000e */
[C---:B--2---:R-:W-:Y:S02]  /*7450*/  LEA R16, P6, R10.reuse, R3, 0x1 ;  /* 0x000000030a107211 */ /* 0x044fe400078c08ff */
[----:B---3--:R-:W-:Y:S01]  /*7460*/  IADD3 R9, R10, c[0x0][0x198], RZ ;  /* 0x000066000a097a10 */ /* 0x008fe20007ffe0ff */
[----:B------:R0:W-:Y:S01]  /*7470*/  @P3 STG.E.U16 [R4.64], R14 ;  /* 0x0000000e04003986 */ /* 0x0001e2000c101504 */
[----:B------:R-:W-:Y:S02]  /*7480*/  ISETP.LT.AND P5, PT, R6, c[0x0][0x17c], !P0 ;  /* 0x00005f0006007a0c */ /* 0x000fe400047a1270 */
[----:B------:R-:W-:Y:S01]  /*7490*/  IADD3 R6, R0, 0x32, RZ ;  /* 0x0000003200067810 */ /* 0x000fe20007ffe0ff */
[----:B------:R1:W-:Y:S01]  /*74a0*/  @P2 STG.E.U16 [R12.64], R30 ;  /* 0x0000001e0c002986 */ /* 0x0003e2000c101504 */
[----:B------:R-:W-:-:S02]  /*74b0*/  LEA.HI.X.SX32 R17, R10, R2, 0x1, P6 ;  /* 0x000000020a117211 */ /* 0x000fc400030f0eff */
[CC--:B------:R-:W-:Y:S02]  /*74c0*/  LEA R8, P6, R9.reuse, R3.reuse, 0x1 ;  /* 0x0000000309087211 */ /* 0x0c0fe400078c08ff */
[----:B------:R-:W-:Y:S02]  /*74d0*/  ISETP.LT.AND P3, PT, R6, c[0x0][0x17c], !P0 ;  /* 0x00005f0006007a0c */ /* 0x000fe40004761270 */
[----:B------:R-:W-:Y:S02]  /*74e0*/  IADD3 R6, R0, 0x33, RZ ;  /* 0x0000003300067810 */ /* 0x000fe40007ffe0ff */
[C---:B0-----:R-:W-:Y:S02]  /*74f0*/  IADD3 R5, R9.reuse, c[0x0][0x198], RZ ;  /* 0x0000660009057a10 */ /* 0x041fe40007ffe0ff */
[----:B------:R-:W-:Y:S02]  /*7500*/  LEA.HI.X.SX32 R9, R9, R2, 0x1, P6 ;  /* 0x0000000209097211 */ /* 0x000fe400030f0eff */
[----:B------:R-:W-:-:S02]  /*7510*/  LEA R4, P6, R5, R3, 0x1 ;  /* 0x0000000305047211 */ /* 0x000fc400078c08ff */
[C---:B------:R-:W-:Y:S02]  /*7520*/  IADD3 R10, R5.reuse, c[0x0][0x198], RZ ;  /* 0x00006600050a7a10 */ /* 0x040fe40007ffe0ff */
[----:B-1----:R-:W-:Y:S02]  /*7530*/  PRMT R13, R30, 0x7632, R13 ;  /* 0x000076321e0d7816 */ /* 0x002fe4000000000d */
[----:B------:R-:W-:Y:S02]  /*7540*/  ISETP.LT.AND P2, PT, R6, c[0x0][0x17c], !P0 ;  /* 0x00005f0006007a0c */ /* 0x000fe40004741270 */
[----:B------:R-:W-:Y:S01]  /*7550*/  IADD3 R6, R0, 0x34, RZ ;  /* 0x0000003400067810 */ /* 0x000fe20007ffe0ff */
[----:B------:R0:W-:Y:S01]  /*7560*/  @P1 STG.E.U16 [R16.64], R13 ;  /* 0x0000000d10001986 */ /* 0x0001e2000c101504 */
[----:B------:R-:W-:Y:S02]  /*7570*/  LEA.HI.X.SX32 R5, R5, R2, 0x1, P6 ;  /* 0x0000000205057211 */ /* 0x000fe400030f0eff */
[C---:B------:R-:W-:Y:S01]  /*7580*/  LEA R12, P6, R10.reuse, R3, 0x1 ;  /* 0x000000030a0c7211 */ /* 0x040fe200078c08ff */
[----:B------:R1:W-:Y:S01]  /*7590*/  @P5 STG.E.U16 [R8.64], R35 ;  /* 0x0000002308005986 */ /* 0x0003e2000c101504 */
[----:B------:R-:W-:-:S02]  /*75a0*/  IADD3 R14, R10, c[0x0][0x198], RZ ;  /* 0x000066000a0e7a10 */ /* 0x000fc40007ffe0ff */
[----:B------:R-:W-:Y:S02]  /*75b0*/  ISETP.LT.AND P1, PT, R6, c[0x0][0x17c], !P0 ;  /* 0x00005f0006007a0c */ /* 0x000fe40004721270 */
[----:B------:R-:W-:Y:S02]  /*75c0*/  IADD3 R6, R0, 0x35, RZ ;  /* 0x0000003500067810 */ /* 0x000fe40007ffe0ff */
[----:B------:R-:W-:Y:S02]  /*75d0*/  PRMT R18, R7, 0x7632, R18 ;  /* 0x0000763207127816 */ /* 0x000fe40000000012 */
[----:B0-----:R-:W-:Y:S02]  /*75e0*/  PRMT R17, R35, 0x7632, R17 ;  /* 0x0000763223117816 */ /* 0x001fe40000000011 */
[----:B------:R-:W-:Y:S02]  /*75f0*/  LEA.HI.X.SX32 R13, R10, R2, 0x1, P6 ;  /* 0x000000020a0d7211 */ /* 0x000fe400030f0eff */
[----:B------:R-:W-:Y:S01]  /*7600*/  LEA R16, P6, R14, R3, 0x1 ;  /* 0x000000030e107211 */ /* 0x000fe200078c08ff */
[----:B------:R0:W-:Y:S01]  /*7610*/  @P4 STG.E.U16 [R4.64], R17 ;  /* 0x0000001104004986 */ /* 0x0001e2000c101504 */
[----:B------:R-:W-:-:S02]  /*7620*/  ISETP.LT.AND P5, PT, R6, c[0x0][0x17c], !P0 ;  /* 0x00005f0006007a0c */ /* 0x000fc400047a1270 */
[----:B-1----:R-:W-:Y:S01]  /*7630*/  IADD3 R8, R14, c[0x0][0x198], RZ ;  /* 0x000066000e087a10 */ /* 0x002fe20007ffe0ff */
[----:B------:R1:W-:Y:S01]  /*7640*/  @P3 STG.E.U16 [R12.64], R7 ;  /* 0x000000070c003986 */ /* 0x0003e2000c101504 */
[----:B------:R-:W-:Y:S02]  /*7650*/  IADD3 R6, R0, 0x36, RZ ;  /* 0x0000003600067810 */ /* 0x000fe40007ffe0ff */
[----:B------:R-:W-:Y:S02]  /*7660*/  IADD3 R9, R8, c[0x0][0x198], RZ ;  /* 0x0000660008097a10 */ /* 0x000fe40007ffe0ff */
[----:B------:R-:W-:Y:S02]  /*7670*/  ISETP.LT.AND P4, PT, R6, c[0x0][0x17c], !P0 ;  /* 0x00005f0006007a0c */ /* 0x000fe40004781270 */
[----:B------:R-:W-:Y:S02]  /*7680*/  IADD3 R6, R0, 0x37, RZ ;  /* 0x0000003700067810 */ /* 0x000fe40007ffe0ff */
[----:B0-----:R-:W-:-:S02]  /*7690*/  LEA.HI.X.SX32 R17, R14, R2, 0x1, P6 ;  /* 0x000000020e117211 */ /* 0x001fc400030f0eff */
[----:B------:R-:W-:Y:S02]  /*76a0*/  IADD3 R5, R0, 0x38, RZ ;  /* 0x0000003800057810 */ /* 0x000fe40007ffe0ff */
[CC--:B------:R-:W-:Y:S01]  /*76b0*/  LEA R4, P6, R8.reuse, R3.reuse, 0x1 ;  /* 0x0000000308047211 */ /* 0x0c0fe200078c08ff */
[----:B------:R-:W-:Y:S01]  /*76c0*/  @P2 STG.E.U16 [R16.64], R18 ;  /* 0x0000001210002986 */ /* 0x000fe2000c101504 */
[----:B------:R-:W-:Y:S02]  /*76d0*/  ISETP.LT.AND P2, PT, R5, c[0x0][0x17c], !P0 ;  /* 0x00005f0005007a0c */ /* 0x000fe40004741270 */
[----:B------:R-:W-:Y:S02]  /*76e0*/  LEA.HI.X.SX32 R5, R8, R2, 0x1, P6 ;  /* 0x0000000208057211 */ /* 0x000fe400030f0eff */
[----:B------:R-:W-:Y:S02]  /*76f0*/  LEA R8, P6, R9, R3, 0x1 ;  /* 0x0000000309087211 */ /* 0x000fe400078c08ff */
[----:B------:R-:W-:Y:S01]  /*7700*/  ISETP.LT.AND P3, PT, R6, c[0x0][0x17c], !P0 ;  /* 0x00005f0006007a0c */ /* 0x000fe20004761270 */
[----:B------:R0:W-:Y:S01]  /*7710*/  @P1 STG.E.U16 [R4.64], R11 ;  /* 0x0000000b04001986 */ /* 0x0001e2000c101504 */
[----:B------:R-:W-:-:S02]  /*7720*/  IADD3 R6, R0, 0x39, RZ ;  /* 0x0000003900067810 */ /* 0x000fc40007ffe0ff */
[----:B------:R-:W-:Y:S02]  /*7730*/  IADD3 R10, R9, c[0x0][0x198], RZ ;  /* 0x00006600090a7a10 */ /* 0x000fe40007ffe0ff */
[----:B------:R-:W-:Y:S02]  /*7740*/  PRMT R14, R11, 0x7632, R14 ;  /* 0x000076320b0e7816 */ /* 0x000fe4000000000e */
[----:B------:R-:W-:Y:S02]  /*7750*/  LEA.HI.X.SX32 R9, R9, R2, 0x1, P6 ;  /* 0x0000000209097211 */ /* 0x000fe400030f0eff */
[----:B------:R-:W-:Y:S02]  /*7760*/  ISETP.LT.AND P1, PT, R6, c[0x0][0x17c], !P0 ;  /* 0x00005f0006007a0c */ /* 0x000fe40004721270 */
[----:B-1----:R-:W-:Y:S01]  /*7770*/  IADD3 R7, R0, 0x3a, RZ ;  /* 0x0000003a00077810 */ /* 0x002fe20007ffe0ff */
[----:B------:R1:W-:Y:S01]  /*7780*/  @P5 STG.E.U16 [R8.64], R14 ;  /* 0x0000000e08005986 */ /* 0x0003e2000c101504 */
[----:B------:R-:W-:-:S02]  /*7790*/  LEA R6, P6, R10, R3, 0x1 ;  /* 0x000000030a067211 */ /* 0x000fc400078c08ff */
[C---:B------:R-:W-:Y:S02]  /*77a0*/  IADD3 R13, R10.reuse, c[0x0][0x198], RZ ;  /* 0x000066000a0d7a10 */ /* 0x040fe40007ffe0ff */
[----:B------:R-:W-:Y:S02]  /*77b0*/  ISETP.LT.AND P5, PT, R7, c[0x0][0x17c], !P0 ;  /* 0x00005f0007007a0c */ /* 0x000fe400047a1270 */
[----:B------:R-:W-:Y:S02]  /*77c0*/  LEA.HI.X.SX32 R7, R10, R2, 0x1, P6 ;  /* 0x000000020a077211 */ /* 0x000fe400030f0eff */
[C---:B------:R-:W-:Y:S02]  /*77d0*/  LEA R12, P6, R13.reuse, R3, 0x1 ;  /* 0x000000030d0c7211 */ /* 0x040fe400078c08ff */
[----:B0-----:R-:W-:Y:S01]  /*77e0*/  IADD3 R11, R13, c[0x0][0x198], RZ ;  /* 0x000066000d0b7a10 */ /* 0x001fe20007ffe0ff */
[----:B------:R-:W-:Y:S01]  /*77f0*/  @P4 STG.E.U16 [R6.64], R15 ;  /* 0x0000000f06004986 */ /* 0x000fe2000c101504 */
[----:B------:R-:W-:-:S02]  /*7800*/  PRMT R16, R15, 0x7632, R16 ;  /* 0x000076320f107816 */ /* 0x000fc40000000010 */
[-C--:B------:R-:W-:Y:S02]  /*7810*/  LEA.HI.X.SX32 R13, R13, R2.reuse, 0x1, P6 ;  /* 0x000000020d0d7211 */ /* 0x080fe400030f0eff */
[----:B------:R-:W-:Y:S02]  /*7820*/  IADD3 R5, R0, 0x3c, RZ ;  /* 0x0000003c00057810 */ /* 0x000fe40007ffe0ff */
[C---:B------:R-:W-:Y:S01]  /*7830*/  LEA R4, P6, R11.reuse, R3, 0x1 ;  /* 0x000000030b047211 */ /* 0x040fe200078c08ff */
[----:B------:R0:W-:Y:S01]  /*7840*/  @P3 STG.E.U16 [R12.64], R16 ;  /* 0x000000100c003986 */ /* 0x0001e2000c101504 */
[----:B-1----:R-:W-:Y:S02]  /*7850*/  IADD3 R9, R11, c[0x0][0x198], RZ ;  /* 0x000066000b097a10 */ /* 0x002fe40007ffe0ff */
[----:B------:R-:W-:Y:S02]  /*7860*/  ISETP.LT.AND P3, PT, R5, c[0x0][0x17c], !P0 ;  /* 0x00005f0005007a0c */ /* 0x000fe40004761270 */
[----:B------:R-:W-:-:S02]  /*7870*/  LEA.HI.X.SX32 R5, R11, R2, 0x1, P6 ;  /* 0x000000020b057211 */ /* 0x000fc400030f0eff */
[----:B------:R-:W-:Y:S02]  /*7880*/  IADD3 R11, R9, c[0x0][0x198], RZ ;  /* 0x00006600090b7a10 */ /* 0x000fe40007ffe0ff */
[----:B------:R-:W-:Y:S01]  /*7890*/  IADD3 R10, R0, 0x3b, RZ ;  /* 0x0000003b000a7810 */ /* 0x000fe20007ffe0ff */
[----:B------:R-:W-:Y:S01]  /*78a0*/  @P2 STG.E.U16 [R4.64], R19 ;  /* 0x0000001304002986 */ /* 0x000fe2000c101504 */
[----:B------:R-:W-:Y:S02]  /*78b0*/  IADD3 R14, R11, c[0x0][0x198], RZ ;  /* 0x000066000b0e7a10 */ /* 0x000fe40007ffe0ff */
[----:B------:R-:W-:Y:S02]  /*78c0*/  LEA R8, P6, R9, R3, 0x1 ;  /* 0x0000000309087211 */ /* 0x000fe400078c08ff */
[----:B0-----:R-:W-:Y:S02]  /*78d0*/  IADD3 R13, R14, c[0x0][0x198], RZ ;  /* 0x000066000e0d7a10 */ /* 0x001fe40007ffe0ff */
[----:B------:R-:W-:-:S02]  /*78e0*/  ISETP.LT.AND P4, PT, R10, c[0x0][0x17c], !P0 ;  /* 0x00005f000a007a0c */ /* 0x000fc40004781270 */
[----:B------:R-:W-:Y:S02]  /*78f0*/  PRMT R7, R19, 0x7632, R7 ;  /* 0x0000763213077816 */ /* 0x000fe40000000007 */
[----:B------:R-:W-:Y:S02]  /*7900*/  LEA.HI.X.SX32 R9, R9, R2, 0x1, P6 ;  /* 0x0000000209097211 */ /* 0x000fe400030f0eff */
[----:B------:R-:W-:Y:S02]  /*7910*/  IADD3 R10, R0, 0x3d, RZ ;  /* 0x0000003d000a7810 */ /* 0x000fe40007ffe0ff */
[----:B------:R-:W-:Y:S01]  /*7920*/  LEA R6, P6, R11, R3, 0x1 ;  /* 0x000000030b067211 */ /* 0x000fe200078c08ff */
[----:B------:R0:W-:Y:S01]  /*7930*/  @P1 STG.E.U16 [R8.64], R7 ;  /* 0x0000000708001986 */ /* 0x0001e2000c101504 */
[----:B------:R-:W-:Y:S02]  /*7940*/  IADD3 R16, R13, c[0x0][0x198], RZ ;  /* 0x000066000d107a10 */ /* 0x000fe40007ffe0ff */
[----:B------:R-:W-:-:S02]  /*7950*/  ISETP.LT.AND P2, PT, R10, c[0x0][0x17c], !P0 ;  /* 0x00005f000a007a0c */ /* 0x000fc40004741270 */
[-C--:B------:R-:W-:Y:S02]  /*7960*/  LEA R10, P1, R14, R3.reuse, 0x1 ;  /* 0x000000030e0a7211 */ /* 0x080fe400078208ff */
[----:B------:R-:W-:Y:S02]  /*7970*/  IADD3 R17, R16, c[0x0][0x198], RZ ;  /* 0x0000660010117a10 */ /* 0x000fe40007ffe0ff */
[C---:B------:R-:W-:Y:S02]  /*7980*/  IADD3 R15, R0.reuse, 0x3e, RZ ;  /* 0x0000003e000f7810 */ /* 0x040fe40007ffe0ff */
[----:B------:R-:W-:Y:S02]  /*7990*/  IADD3 R0, R0, 0x3f, RZ ;  /* 0x0000003f00007810 */ /* 0x000fe40007ffe0ff */
[----:B0-----:R-:W-:Y:S02]  /*79a0*/  LEA.HI.X.SX32 R7, R11, R2, 0x1, P6 ;  /* 0x000000020b077211 */ /* 0x001fe400030f0eff */
[----:B------:R-:W-:-:S02]  /*79b0*/  LEA R12, P6, R13, R3, 0x1 ;  /* 0x000000030d0c7211 */ /* 0x000fc400078c08ff */
[-C--:B------:R-:W-:Y:S01]  /*79c0*/  LEA.HI.X.SX32 R11, R14, R2.reuse, 0x1, P1 ;  /* 0x000000020e0b7211 */ /* 0x080fe200008f0eff */
[----:B------:R0:W-:Y:S01]  /*79d0*/  @P5 STG.E.U16 [R6.64], R23 ;  /* 0x0000001706005986 */ /* 0x0001e2000c101504 */
[-C--:B------:R-:W-:Y:S02]  /*79e0*/  LEA R8, P1, R17, R3.reuse, 0x1 ;  /* 0x0000000311087211 */ /* 0x080fe400078208ff */
[-C--:B------:R-:W-:Y:S02]  /*79f0*/  LEA.HI.X.SX32 R13, R13, R2.reuse, 0x1, P6 ;  /* 0x000000020d0d7211 */ /* 0x080fe400030f0eff */
[----:B------:R-:W-:Y:S02]  /*7a00*/  LEA R4, P6, R16, R3, 0x1 ;  /* 0x0000000310047211 */ /* 0x000fe400078c08ff */
[C---:B------:R-:W-:Y:S02]  /*7a10*/  IADD3 R18, R17.reuse, c[0x0][0x198], RZ ;  /* 0x0000660011127a10 */ /* 0x040fe40007ffe0ff */
[----:B------:R-:W-:-:S02]  /*7a20*/  LEA.HI.X.SX32 R9, R17, R2, 0x1, P1 ;  /* 0x0000000211097211 */ /* 0x000fc400008f0eff */
[----:B------:R-:W-:Y:S02]  /*7a30*/  ISETP.LT.AND P1, PT, R15, c[0x0][0x17c], !P0 ;  /* 0x00005f000f007a0c */ /* 0x000fe40004721270 */
[-C--:B------:R-:W-:Y:S02]  /*7a40*/  LEA.HI.X.SX32 R5, R16, R2.reuse, 0x1, P6 ;  /* 0x0000000210057211 */ /* 0x080fe400030f0eff */
[----:B------:R-:W-:Y:S02]  /*7a50*/  ISETP.LT.AND P0, PT, R0, c[0x0][0x17c], !P0 ;  /* 0x00005f0000007a0c */ /* 0x000fe40004701270 */
[C---:B------:R-:W-:Y:S02]  /*7a60*/  LEA R14, P6, R18.reuse, R3, 0x1 ;  /* 0x00000003120e7211 */ /* 0x040fe400078c08ff */
[----:B------:R-:W-:Y:S02]  /*7a70*/  PRMT R0, R23, 0x7632, R0 ;  /* 0x0000763217007816 */ /* 0x000fe40000000000 */
[----:B------:R-:W-:-:S02]  /*7a80*/  LEA.HI.X.SX32 R15, R18, R2, 0x1, P6 ;  /* 0x00000002120f7211 */ /* 0x000fc400030f0eff */
[----:B------:R-:W-:Y:S01]  /*7a90*/  PRMT R2, R27, 0x7632, R2 ;  /* 0x000076321b027816 */ /* 0x000fe20000000002 */
[----:B------:R0:W-:Y:S04]  /*7aa0*/  @P4 STG.E.U16 [R10.64], R0 ;  /* 0x000000000a004986 */ /* 0x0001e8000c101504 */
[----:B------:R0:W-:Y:S04]  /*7ab0*/  @P3 STG.E.U16 [R12.64], R27 ;  /* 0x0000001b0c003986 */ /* 0x0001e8000c101504 */
[----:B------:R0:W-:Y:S04]  /*7ac0*/  @P2 STG.E.U16 [R4.64], R2 ;  /* 0x0000000204002986 */ /* 0x0001e8000c101504 */
[----:B------:R0:W-:Y:S01]  /*7ad0*/  @P1 STG.E.U16 [R8.64], R31 ;  /* 0x0000001f08001986 */ /* 0x0001e2000c101504 */
[----:B------:R-:W-:Y:S05]  /*7ae0*/  @!P0 EXIT ;  /* 0x000000000000894d */ /* 0x000fea0003800000 */
[----:B0-----:R-:W-:-:S05]  /*7af0*/  PRMT R7, R31, 0x7632, R7 ;  /* 0x000076321f077816 */ /* 0x001fca0000000007 */
[----:B------:R-:W-:Y:S01]  /*7b00*/  STG.E.U16 [R14.64], R7 ;  /* 0x000000070e007986 */ /* 0x000fe2000c101504 */
[----:B------:R-:W-:Y:S05]  /*7b10*/  EXIT ;  /* 0x000000000000794d */ /* 0x000fea0003800000 */
.L_x_4:
[----:B------:R-:W-:-:S00]  /*7b20*/  BRA `(.L_x_4) ;  /* 0xfffffff000007947 */ /* 0x000fc0000383ffff */
[----:B------:R-:W-:-:S00]  /*7b30*/  NOP ;  /* 0x0000000000007918 */ /* 0x000fc00000000000 */
        /* <DEDUP_REMOVED lines=12> */
.L_x_5:


//--------------------- .nv.shared.matmul_kernel  --------------------------
	.section	.nv.shared.matmul_kernel,"aw",@nobits
	.sectionflags	@""
	.align	16
